// auto-generated by cutlass_sweep.gemm — config: {"arch": "sm_90", "cluster_m": 1, "cluster_n": 2, "dtype": "int8", "stages": 5, "tile_k": 32, "tile_m": 128, "tile_n": 256}
#include "cutlass/cutlass.h"
#include "cutlass/gemm/collective/collective_builder.hpp"
#include "cutlass/gemm/device/gemm_universal_adapter.h"
#include "cutlass/gemm/kernel/gemm_universal.hpp"
#include "cutlass/epilogue/collective/collective_builder.hpp"

using ElemA = int8_t;
using ElemB = int8_t;
using ElemCD = int8_t;
using Acc  = int32_t;
using TileShape    = cute::Shape<cute::_128, cute::_256, cute::_32>;
using ClusterShape = cute::Shape<cute::_1, cute::_2, cute::_1>;

using CollectiveEpilogue = typename cutlass::epilogue::collective::CollectiveBuilder<
    cutlass::arch::Sm90, cutlass::arch::OpClassTensorOp,
    TileShape, ClusterShape,
    cutlass::epilogue::collective::EpilogueTileAuto,
    Acc, Acc,
    ElemCD, cutlass::layout::RowMajor, 128 / cutlass::sizeof_bits<ElemCD>::value,
    ElemCD, cutlass::layout::RowMajor, 128 / cutlass::sizeof_bits<ElemCD>::value,
    cutlass::epilogue::collective::EpilogueScheduleAuto
  >::CollectiveOp;

using CollectiveMainloop = typename cutlass::gemm::collective::CollectiveBuilder<
    cutlass::arch::Sm90, cutlass::arch::OpClassTensorOp,
    ElemA, cutlass::layout::RowMajor, 128 / cutlass::sizeof_bits<ElemA>::value,
    ElemB, cutlass::layout::ColumnMajor, 128 / cutlass::sizeof_bits<ElemB>::value,
    Acc,
    TileShape, ClusterShape,
    cutlass::gemm::collective::StageCount<5>,
    cutlass::gemm::collective::KernelScheduleAuto
  >::CollectiveOp;

using GemmKernel = cutlass::gemm::kernel::GemmUniversal<
    cute::Shape<int,int,int,int>,
    CollectiveMainloop,
    CollectiveEpilogue
>;
using Gemm = cutlass::gemm::device::GemmUniversalAdapter<GemmKernel>;

// Force the device kernel symbol into the cubin without needing a host main.
auto* _anchor = &cutlass::device_kernel<GemmKernel>;


// ===== COMPILED SASS (sm_90a) =====

	.target	sm_90a

	.elftype	@"ET_EXEC"


//--------------------- .note.nv.tkinfo           --------------------------
	.section	.note.nv.tkinfo,"",@"SHT_NOTE"
	.sectionflags	@"SHF_NOTE_NV_TKINFO"
	.tkinfo
        /*0018*/ 	.word	0x00000002
        /*0030*/ 	.string	""
        /*0030*/ 	.string	"ptxas"
        /*0030*/ 	.string	"Cuda compilation tools, release 13.0, V13.0.88"
        /*0030*/ 	.string	"Build cuda_13.0.r13.0/compiler.36424714_0"
        /*0030*/ 	.string	"-arch sm_90a -m 64 "



//--------------------- .note.nv.cuinfo           --------------------------
	.section	.note.nv.cuinfo,"",@"SHT_NOTE"
	.sectionflags	@"SHF_NOTE_NV_CUINFO"
        /*0018*/ 	.short	0x0002
        /*001a*/ 	.short	0x005a
        /*001c*/ 	.short	0x0082
	.zero		2


//--------------------- .nv.info                  --------------------------
	.section	.nv.info,"",@"SHT_CUDA_INFO"
	.align	4


	//----- nvinfo : EIATTR_REGCOUNT
	.align		4
        /*0000*/ 	.byte	0x04, 0x2f
        /*0002*/ 	.short	(.L_15 - .L_14)
	.align		4
.L_14:
        /*0004*/ 	.word	index@(_ZN7cutlass13device_kernelINS_4gemm6kernel13GemmUniversalIN4cute5tupleIJiiiiEEENS1_10collective13CollectiveMmaINS1_34MainloopSm90TmaGmmaWarpSpecializedILi5ENS5_IJNS4_1CILi1EEENSA_ILi2EEESB_EEENS1_35KernelTmaWarpSpecializedCooperativeEEENS5_IJNSA_ILi128EEENSA_ILi256EEENSA_ILi32EEEEEEaNS5_IJlSB_lEEEaSK_NS4_8TiledMMAINS4_8MMA_AtomIJNS4_4SM904GMMA27MMA_64x256x32_S32S8S8_SS_TNEEEENS4_6LayoutINS5_IJSC_SB_SB_EEENS5_IJSB_NSA_ILi0EEEST_EEEEENS5_IJNS4_10UnderscoreESW_SW_EEEEENS4_23SM90_TMA_LOAD_MULTICASTENS4_14ComposedLayoutINS4_7SwizzleILi1ELi4ELi3EEENS4_18smem_ptr_flag_bitsILi8EEENSR_INS5_IJNSA_ILi8EEESI_EEENS5_IJSI_SB_EEEEEEEvNS4_8identityENS4_13SM90_TMA_LOADES19_vS1A_EENS_8epilogue10collective6detail29Sm90TmaWarpSpecializedAdapterINS1E_15DefaultEpilogueIaSK_SK_NS1D_6thread17LinearCombinationIaLi1EiiLNS1I_9ScaleType4KindE0ELNS_15FloatRoundStyleE2EaEENS1_15EpilogueDefaultEEEEEvvEEEEvNT_6ParamsE)
        /*0008*/ 	.word	0x000000a8


	//----- nvinfo : EIATTR_FRAME_SIZE
	.align		4
.L_15:
        /*000c*/ 	.byte	0x04, 0x11
        /*000e*/ 	.short	(.L_17 - .L_16)
	.align		4
.L_16:
        /*0010*/ 	.word	index@(_ZN7cutlass13device_kernelINS_4gemm6kernel13GemmUniversalIN4cute5tupleIJiiiiEEENS1_10collective13CollectiveMmaINS1_34MainloopSm90TmaGmmaWarpSpecializedILi5ENS5_IJNS4_1CILi1EEENSA_ILi2EEESB_EEENS1_35KernelTmaWarpSpecializedCooperativeEEENS5_IJNSA_ILi128EEENSA_ILi256EEENSA_ILi32EEEEEEaNS5_IJlSB_lEEEaSK_NS4_8TiledMMAINS4_8MMA_AtomIJNS4_4SM904GMMA27MMA_64x256x32_S32S8S8_SS_TNEEEENS4_6LayoutINS5_IJSC_SB_SB_EEENS5_IJSB_NSA_ILi0EEEST_EEEEENS5_IJNS4_10UnderscoreESW_SW_EEEEENS4_23SM90_TMA_LOAD_MULTICASTENS4_14ComposedLayoutINS4_7SwizzleILi1ELi4ELi3EEENS4_18smem_ptr_flag_bitsILi8EEENSR_INS5_IJNSA_ILi8EEESI_EEENS5_IJSI_SB_EEEEEEEvNS4_8identityENS4_13SM90_TMA_LOADES19_vS1A_EENS_8epilogue10collective6detail29Sm90TmaWarpSpecializedAdapterINS1E_15DefaultEpilogueIaSK_SK_NS1D_6thread17LinearCombinationIaLi1EiiLNS1I_9ScaleType4KindE0ELNS_15FloatRoundStyleE2EaEENS1_15EpilogueDefaultEEEEEvvEEEEvNT_6ParamsE)
        /*0014*/ 	.word	0x00000000


	//----- nvinfo : EIATTR_MIN_STACK_SIZE
	.align		4
.L_17:
        /*0018*/ 	.byte	0x04, 0x12
        /*001a*/ 	.short	(.L_19 - .L_18)
	.align		4
.L_18:
        /*001c*/ 	.word	index@(_ZN7cutlass13device_kernelINS_4gemm6kernel13GemmUniversalIN4cute5tupleIJiiiiEEENS1_10collective13CollectiveMmaINS1_34MainloopSm90TmaGmmaWarpSpecializedILi5ENS5_IJNS4_1CILi1EEENSA_ILi2EEESB_EEENS1_35KernelTmaWarpSpecializedCooperativeEEENS5_IJNSA_ILi128EEENSA_ILi256EEENSA_ILi32EEEEEEaNS5_IJlSB_lEEEaSK_NS4_8TiledMMAINS4_8MMA_AtomIJNS4_4SM904GMMA27MMA_64x256x32_S32S8S8_SS_TNEEEENS4_6LayoutINS5_IJSC_SB_SB_EEENS5_IJSB_NSA_ILi0EEEST_EEEEENS5_IJNS4_10UnderscoreESW_SW_EEEEENS4_23SM90_TMA_LOAD_MULTICASTENS4_14ComposedLayoutINS4_7SwizzleILi1ELi4ELi3EEENS4_18smem_ptr_flag_bitsILi8EEENSR_INS5_IJNSA_ILi8EEESI_EEENS5_IJSI_SB_EEEEEEEvNS4_8identityENS4_13SM90_TMA_LOADES19_vS1A_EENS_8epilogue10collective6detail29Sm90TmaWarpSpecializedAdapterINS1E_15DefaultEpilogueIaSK_SK_NS1D_6thread17LinearCombinationIaLi1EiiLNS1I_9ScaleType4KindE0ELNS_15FloatRoundStyleE2EaEENS1_15EpilogueDefaultEEEEEvvEEEEvNT_6ParamsE)
        /*0020*/ 	.word	0x00000000
.L_19:


//--------------------- .nv.compat                --------------------------
	.section	.nv.compat,"",@"SHT_CUDA_COMPAT_INFO"
	.align	4
        /*0000*/ 	.byte	0x02, 0x09, 0x01, 0x00, 0x02, 0x02, 0x04, 0x00, 0x02, 0x05, 0x05, 0x00, 0x03, 0x07, 0x01, 0x01
        /*0010*/ 	.byte	0x02, 0x03, 0x01, 0x00, 0x02, 0x06, 0x01, 0x00, 0x04, 0x0b, 0x08, 0x00, 0x00, 0x00, 0x00, 0x00
        /*0020*/ 	.byte	0x00, 0x00, 0x00, 0x00


//--------------------- .nv.info._ZN7cutlass13device_kernelINS_4gemm6kernel13GemmUniversalIN4cute5tupleIJiiiiEEENS1_10collective13CollectiveMmaINS1_34MainloopSm90TmaGmmaWarpSpecializedILi5ENS5_IJNS4_1CILi1EEENSA_ILi2EEESB_EEENS1_35KernelTmaWarpSpecializedCooperativeEEENS5_IJNSA_ILi128EEENSA_ILi256EEENSA_ILi32EEEEEEaNS5_IJlSB_lEEEaSK_NS4_8TiledMMAINS4_8MMA_AtomIJNS4_4SM904GMMA27MMA_64x256x32_S32S8S8_SS_TNEEEENS4_6LayoutINS5_IJSC_SB_SB_EEENS5_IJSB_NSA_ILi0EEEST_EEEEENS5_IJNS4_10UnderscoreESW_SW_EEEEENS4_23SM90_TMA_LOAD_MULTICASTENS4_14ComposedLayoutINS4_7SwizzleILi1ELi4ELi3EEENS4_18smem_ptr_flag_bitsILi8EEENSR_INS5_IJNSA_ILi8EEESI_EEENS5_IJSI_SB_EEEEEEEvNS4_8identityENS4_13SM90_TMA_LOADES19_vS1A_EENS_8epilogue10collective6detail29Sm90TmaWarpSpecializedAdapterINS1E_15DefaultEpilogueIaSK_SK_NS1D_6thread17LinearCombinationIaLi1EiiLNS1I_9ScaleType4KindE0ELNS_15FloatRoundStyleE2EaEENS1_15EpilogueDefaultEEEEEvvEEEEvNT_6ParamsE --------------------------
	.section	.nv.info._ZN7cutlass13device_kernelINS_4gemm6kernel13GemmUniversalIN4cute5tupleIJiiiiEEENS1_10collective13CollectiveMmaINS1_34MainloopSm90TmaGmmaWarpSpecializedILi5ENS5_IJNS4_1CILi1EEENSA_ILi2EEESB_EEENS1_35KernelTmaWarpSpecializedCooperativeEEENS5_IJNSA_ILi128EEENSA_ILi256EEENSA_ILi32EEEEEEaNS5_IJlSB_lEEEaSK_NS4_8TiledMMAINS4_8MMA_AtomIJNS4_4SM904GMMA27MMA_64x256x32_S32S8S8_SS_TNEEEENS4_6LayoutINS5_IJSC_SB_SB_EEENS5_IJSB_NSA_ILi0EEEST_EEEEENS5_IJNS4_10UnderscoreESW_SW_EEEEENS4_23SM90_TMA_LOAD_MULTICASTENS4_14ComposedLayoutINS4_7SwizzleILi1ELi4ELi3EEENS4_18smem_ptr_flag_bitsILi8EEENSR_INS5_IJNSA_ILi8EEESI_EEENS5_IJSI_SB_EEEEEEEvNS4_8identityENS4_13SM90_TMA_LOADES19_vS1A_EENS_8epilogue10collective6detail29Sm90TmaWarpSpecializedAdapterINS1E_15DefaultEpilogueIaSK_SK_NS1D_6thread17LinearCombinationIaLi1EiiLNS1I_9ScaleType4KindE0ELNS_15FloatRoundStyleE2EaEENS1_15EpilogueDefaultEEEEEvvEEEEvNT_6ParamsE,"",@"SHT_CUDA_INFO"
	.sectionflags	@""
	.align	4


	//----- nvinfo : EIATTR_CUDA_API_VERSION
	.align		4
        /*0000*/ 	.byte	0x04, 0x37
        /*0002*/ 	.short	(.L_21 - .L_20)
.L_20:
        /*0004*/ 	.word	0x00000082


	//----- nvinfo : EIATTR_KPARAM_INFO
	.align		4
.L_21:
        /*0008*/ 	.byte	0x04, 0x17
        /*000a*/ 	.short	(.L_23 - .L_22)
.L_22:
        /*000c*/ 	.word	0x00000000
        /*0010*/ 	.short	0x0000
        /*0012*/ 	.short	0x0070
        /*0014*/ 	.byte	0x00, 0xf0, 0x01, 0x10


	//----- nvinfo : EIATTR_SPARSE_MMA_MASK
	.align		4
.L_23:
        /*0018*/ 	.byte	0x03, 0x50
        /*001a*/ 	.short	0x0000


	//----- nvinfo : EIATTR_MAXREG_COUNT
	.align		4
        /*001c*/ 	.byte	0x03, 0x1b
        /*001e*/ 	.short	0x00a8


	//----- nvinfo : EIATTR_NUM_BARRIERS
	.align		4
        /*0020*/ 	.byte	0x02, 0x4c
        /*0022*/ 	.byte	0x01
	.zero		1


	//----- nvinfo : EIATTR_EXTERNS
	.align		4
        /*0024*/ 	.byte	0x04, 0x0f
        /*0026*/ 	.short	(.L_25 - .L_24)


	//   ....[0]....
	.align		4
.L_24:
        /*0028*/ 	.word	index@(__assertfail)


	//----- nvinfo : EIATTR_MERCURY_ISA_VERSION
	.align		4
.L_25:
        /*002c*/ 	.byte	0x03, 0x5f
        /*002e*/ 	.short	0x0101


	//----- nvinfo : EIATTR_INT_WARP_WIDE_INSTR_OFFSETS
	.align		4
        /*0030*/ 	.byte	0x04, 0x31
        /*0032*/ 	.short	(.L_27 - .L_26)


	//   ....[0]....
.L_26:
        /*0034*/ 	.word	0x00000450


	//   ....[1]....
        /*0038*/ 	.word	0x00000470


	//   ....[2]....
        /*003c*/ 	.word	0x00000630


	//----- nvinfo : EIATTR_COOP_GROUP_MASK_REGIDS
	.align		4
.L_27:
        /*0040*/ 	.byte	0x04, 0x29
        /*0042*/ 	.short	(.L_29 - .L_28)


	//   ....[0]....
.L_28:
        /*0044*/ 	.word	0xffffffff


	//   ....[1]....
        /*0048*/ 	.word	0xffffffff


	//   ....[2]....
        /*004c*/ 	.word	0xffffffff


	//   ....[3]....
        /*0050*/ 	.word	0xffffffff


	//   ....[4]....
        /*0054*/ 	.word	0xffffffff


	//   ....[5]....
        /*0058*/ 	.word	0xffffffff


	//----- nvinfo : EIATTR_COOP_GROUP_INSTR_OFFSETS
	.align		4
.L_29:
        /*005c*/ 	.byte	0x04, 0x28
        /*005e*/ 	.short	(.L_31 - .L_30)


	//   ....[0]....
.L_30:
        /*0060*/ 	.word	0x00000060


	//   ....[1]....
        /*0064*/ 	.word	0x00000070


	//   ....[2]....
        /*0068*/ 	.word	0x00000130


	//   ....[3]....
        /*006c*/ 	.word	0x000002f0


	//   ....[4]....
        /*0070*/ 	.word	0x000007a0


	//   ....[5]....
        /*0074*/ 	.word	0x000011e0


	//----- nvinfo : EIATTR_REG_RECONFIG
	.align		4
.L_31:
        /*0078*/ 	.byte	0x01, 0x54
	.zero		2


	//----- nvinfo : EIATTR_SYSCALL_OFFSETS
	.align		4
        /*007c*/ 	.byte	0x04, 0x46
        /*007e*/ 	.short	(.L_33 - .L_32)


	//   ....[0]....
.L_32:
        /*0080*/ 	.word	0x000013a0


	//----- nvinfo : EIATTR_MBARRIER_INSTR_OFFSETS
	.align		4
.L_33:
        /*0084*/ 	.byte	0x04, 0x39
        /*0086*/ 	.short	(.L_35 - .L_34)


	//   ....[0]....
.L_34:
        /*0088*/ 	.word	0x00000230
        /*008c*/ 	.word	0x000000ff
        /*0090*/ 	.word	0x00000000
        /*0094*/ 	.short	0x0100
        /*0096*/ 	.byte	0x08
	.zero		1


	//   ....[1]....
        /*0098*/ 	.word	0x00000240
        /*009c*/ 	.word	0x000000ff
        /*00a0*/ 	.word	0x00000028
        /*00a4*/ 	.short	0x0100
        /*00a6*/ 	.byte	0x08
	.zero		1


	//   ....[2]....
        /*00a8*/ 	.word	0x00000250
        /*00ac*/ 	.word	0x000000ff
        /*00b0*/ 	.word	0x00000008
        /*00b4*/ 	.short	0x0100
        /*00b6*/ 	.byte	0x08
	.zero		1


	//   ....[3]....
        /*00b8*/ 	.word	0x00000260
        /*00bc*/ 	.word	0x000000ff
        /*00c0*/ 	.word	0x00000030
        /*00c4*/ 	.short	0x0100
        /*00c6*/ 	.byte	0x08
	.zero		1


	//   ....[4]....
        /*00c8*/ 	.word	0x00000270
        /*00cc*/ 	.word	0x000000ff
        /*00d0*/ 	.word	0x00000010
        /*00d4*/ 	.short	0x0100
        /*00d6*/ 	.byte	0x08
	.zero		1


	//   ....[5]....
        /*00d8*/ 	.word	0x00000280
        /*00dc*/ 	.word	0x000000ff
        /*00e0*/ 	.word	0x00000038
        /*00e4*/ 	.short	0x0100
        /*00e6*/ 	.byte	0x08
	.zero		1


	//   ....[6]....
        /*00e8*/ 	.word	0x00000290
        /*00ec*/ 	.word	0x000000ff
        /*00f0*/ 	.word	0x00000018
        /*00f4*/ 	.short	0x0100
        /*00f6*/ 	.byte	0x08
	.zero		1


	//   ....[7]....
        /*00f8*/ 	.word	0x000002a0
        /*00fc*/ 	.word	0x000000ff
        /*0100*/ 	.word	0x00000040
        /*0104*/ 	.short	0x0100
        /*0106*/ 	.byte	0x08
	.zero		1


	//   ....[8]....
        /*0108*/ 	.word	0x000002b0
        /*010c*/ 	.word	0x000000ff
        /*0110*/ 	.word	0x00000020
        /*0114*/ 	.short	0x0100
        /*0116*/ 	.byte	0x08
	.zero		1


	//   ....[9]....
        /*0118*/ 	.word	0x000002c0
        /*011c*/ 	.word	0x000000ff
        /*0120*/ 	.word	0x00000048
        /*0124*/ 	.short	0x0100
        /*0126*/ 	.byte	0x08
	.zero		1


	//   ....[10]....
        /*0128*/ 	.word	0x000006e0
        /*012c*/ 	.word	0x000000ff
        /*0130*/ 	.word	0x00000060
        /*0134*/ 	.short	0x0100
        /*0136*/ 	.byte	0x06
	.zero		1


	//   ....[11]....
        /*0138*/ 	.word	0x00000750
        /*013c*/ 	.word	0x000000ff
        /*0140*/ 	.word	0x00000068
        /*0144*/ 	.short	0x0100
        /*0146*/ 	.byte	0x06
	.zero		1


	//   ....[12]....
        /*0148*/ 	.word	0x00001470
        /*014c*/ 	.word	0x00000003
        /*0150*/ 	.word	0x00000000
        /*0154*/ 	.short	0x010a
        /*0156*/ 	.byte	0x3f
	.zero		1


	//   ....[13]....
        /*0158*/ 	.word	0x000014b0
        /*015c*/ 	.word	0x00000003
        /*0160*/ 	.word	0x00000000
        /*0164*/ 	.short	0x010a
        /*0166*/ 	.byte	0x3f
	.zero		1


	//   ....[14]....
        /*0168*/ 	.word	0x00001710
        /*016c*/ 	.word	0x00000005
        /*0170*/ 	.word	0x00000000
        /*0174*/ 	.short	0x010a
        /*0176*/ 	.byte	0x3f
	.zero		1


	//   ....[15]....
        /*0178*/ 	.word	0x00001750
        /*017c*/ 	.word	0x00000005
        /*0180*/ 	.word	0x00000000
        /*0184*/ 	.short	0x010a
        /*0186*/ 	.byte	0x3f
	.zero		1


	//   ....[16]....
        /*0188*/ 	.word	0x00001840
        /*018c*/ 	.word	0x00000004
        /*0190*/ 	.word	0x00000000
        /*0194*/ 	.short	0x0101
        /*0196*/ 	.byte	0x3f
	.zero		1


	//   ....[17]....
        /*0198*/ 	.word	0x00001a60
        /*019c*/ 	.word	0x00000000
        /*01a0*/ 	.word	0x00000000
        /*01a4*/ 	.short	0x0101
        /*01a6*/ 	.byte	0x3f
	.zero		1


	//   ....[18]....
        /*01a8*/ 	.word	0x00008f70
        /*01ac*/ 	.word	0x00000017
        /*01b0*/ 	.word	0x00000028
        /*01b4*/ 	.short	0x010a
        /*01b6*/ 	.byte	0x3f
	.zero		1


	//   ....[19]....
        /*01b8*/ 	.word	0x000092e0
        /*01bc*/ 	.word	0x00000003
        /*01c0*/ 	.word	0x00000068
        /*01c4*/ 	.short	0x0101
        /*01c6*/ 	.byte	0x3f
	.zero		1


	//   ....[20]....
        /*01c8*/ 	.word	0x00009a40
        /*01cc*/ 	.word	0x00000007
        /*01d0*/ 	.word	0x00000000
        /*01d4*/ 	.short	0x010a
        /*01d6*/ 	.byte	0x3f
	.zero		1


	//   ....[21]....
        /*01d8*/ 	.word	0x00009ac0
        /*01dc*/ 	.word	0x00000008
        /*01e0*/ 	.word	0x00000000
        /*01e4*/ 	.short	0x010a
        /*01e6*/ 	.byte	0x3f
	.zero		1


	//   ....[22]....
        /*01e8*/ 	.word	0x00009b50
        /*01ec*/ 	.word	0x00000009
        /*01f0*/ 	.word	0x00000000
        /*01f4*/ 	.short	0x010a
        /*01f6*/ 	.byte	0x3f
	.zero		1


	//   ....[23]....
        /*01f8*/ 	.word	0x00009be0
        /*01fc*/ 	.word	0x00000006
        /*0200*/ 	.word	0x00000000
        /*0204*/ 	.short	0x010a
        /*0206*/ 	.byte	0x3f
	.zero		1


	//   ....[24]....
        /*0208*/ 	.word	0x00009c70
        /*020c*/ 	.word	0x00000003
        /*0210*/ 	.word	0x00000000
        /*0214*/ 	.short	0x010a
        /*0216*/ 	.byte	0x3f
	.zero		1


	//   ....[25]....
        /*0218*/ 	.word	0x00009cd0
        /*021c*/ 	.word	0x00000003
        /*0220*/ 	.word	0x00000000
        /*0224*/ 	.short	0x010a
        /*0226*/ 	.byte	0x3f
	.zero		1


	//   ....[26]....
        /*0228*/ 	.word	0x00009d20
        /*022c*/ 	.word	0x00000005
        /*0230*/ 	.word	0x00000000
        /*0234*/ 	.short	0x010a
        /*0236*/ 	.byte	0x3f
	.zero		1


	//   ....[27]....
        /*0238*/ 	.word	0x00009df0
        /*023c*/ 	.word	0x00000017
        /*0240*/ 	.word	0x00000028
        /*0244*/ 	.short	0x010a
        /*0246*/ 	.byte	0x3f
	.zero		1


	//   ....[28]....
        /*0248*/ 	.word	0x00009ec0
        /*024c*/ 	.word	0x00000007
        /*0250*/ 	.word	0x00000000
        /*0254*/ 	.short	0x010a
        /*0256*/ 	.byte	0x3f
	.zero		1


	//   ....[29]....
        /*0258*/ 	.word	0x00009f10
        /*025c*/ 	.word	0x00000008
        /*0260*/ 	.word	0x00000000
        /*0264*/ 	.short	0x010a
        /*0266*/ 	.byte	0x3f
	.zero		1


	//   ....[30]....
        /*0268*/ 	.word	0x00009f60
        /*026c*/ 	.word	0x00000009
        /*0270*/ 	.word	0x00000000
        /*0274*/ 	.short	0x010a
        /*0276*/ 	.byte	0x3f
	.zero		1


	//   ....[31]....
        /*0278*/ 	.word	0x00009fb0
        /*027c*/ 	.word	0x00000006
        /*0280*/ 	.word	0x00000000
        /*0284*/ 	.short	0x010a
        /*0286*/ 	.byte	0x3f
	.zero		1


	//----- nvinfo : EIATTR_NUM_MBARRIERS
	.align		4
.L_35:
        /*0288*/ 	.byte	0x03, 0x38
        /*028a*/ 	.short	0x000c


	//----- nvinfo : EIATTR_EXIT_INSTR_OFFSETS
	.align		4
        /*028c*/ 	.byte	0x04, 0x1c
        /*028e*/ 	.short	(.L_37 - .L_36)


	//   ....[0]....
.L_36:
        /*0290*/ 	.word	0x00000900


	//   ....[1]....
        /*0294*/ 	.word	0x00001120


	//   ....[2]....
        /*0298*/ 	.word	0x00008680


	//   ....[3]....
        /*029c*/ 	.word	0x00008be0


	//   ....[4]....
        /*02a0*/ 	.word	0x00009cc0


	//----- nvinfo : EIATTR_MAX_THREADS
	.align		4
.L_37:
        /*02a4*/ 	.byte	0x04, 0x05
        /*02a6*/ 	.short	(.L_39 - .L_38)
.L_38:
        /*02a8*/ 	.word	0x00000180
        /*02ac*/ 	.word	0x00000001
        /*02b0*/ 	.word	0x00000001


	//----- nvinfo : EIATTR_CRS_STACK_SIZE
	.align		4
.L_39:
        /*02b4*/ 	.byte	0x04, 0x1e
        /*02b6*/ 	.short	(.L_41 - .L_40)
.L_40:
        /*02b8*/ 	.word	0x00000000


	//----- nvinfo : EIATTR_CBANK_PARAM_SIZE
	.align		4
.L_41:
        /*02bc*/ 	.byte	0x03, 0x19
        /*02be*/ 	.short	0x0470


	//----- nvinfo : EIATTR_PARAM_CBANK
	.align		4
        /*02c0*/ 	.byte	0x04, 0x0a
        /*02c2*/ 	.short	(.L_43 - .L_42)
	.align		4
.L_42:
        /*02c4*/ 	.word	index@(.nv.constant0._ZN7cutlass13device_kernelINS_4gemm6kernel13GemmUniversalIN4cute5tupleIJiiiiEEENS1_10collective13CollectiveMmaINS1_34MainloopSm90TmaGmmaWarpSpecializedILi5ENS5_IJNS4_1CILi1EEENSA_ILi2EEESB_EEENS1_35KernelTmaWarpSpecializedCooperativeEEENS5_IJNSA_ILi128EEENSA_ILi256EEENSA_ILi32EEEEEEaNS5_IJlSB_lEEEaSK_NS4_8TiledMMAINS4_8MMA_AtomIJNS4_4SM904GMMA27MMA_64x256x32_S32S8S8_SS_TNEEEENS4_6LayoutINS5_IJSC_SB_SB_EEENS5_IJSB_NSA_ILi0EEEST_EEEEENS5_IJNS4_10UnderscoreESW_SW_EEEEENS4_23SM90_TMA_LOAD_MULTICASTENS4_14ComposedLayoutINS4_7SwizzleILi1ELi4ELi3EEENS4_18smem_ptr_flag_bitsILi8EEENSR_INS5_IJNSA_ILi8EEESI_EEENS5_IJSI_SB_EEEEEEEvNS4_8identityENS4_13SM90_TMA_LOADES19_vS1A_EENS_8epilogue10collective6detail29Sm90TmaWarpSpecializedAdapterINS1E_15DefaultEpilogueIaSK_SK_NS1D_6thread17LinearCombinationIaLi1EiiLNS1I_9ScaleType4KindE0ELNS_15FloatRoundStyleE2EaEENS1_15EpilogueDefaultEEEEEvvEEEEvNT_6ParamsE)
        /*02c8*/ 	.short	0x0210
        /*02ca*/ 	.short	0x0470


	//----- nvinfo : EIATTR_SW_WAR
	.align		4
.L_43:
        /*02cc*/ 	.byte	0x04, 0x36
        /*02ce*/ 	.short	(.L_45 - .L_44)
.L_44:
        /*02d0*/ 	.word	0x00000008
.L_45:


//--------------------- .nv.callgraph             --------------------------
	.section	.nv.callgraph,"",@"SHT_CUDA_CALLGRAPH"
	.align	4
	.sectionentsize	8
	.align		4
        /*0000*/ 	.word	0x00000000
	.align		4
        /*0004*/ 	.word	0xffffffff
	.align		4
        /*0008*/ 	.word	index@(_ZN7cutlass13device_kernelINS_4gemm6kernel13GemmUniversalIN4cute5tupleIJiiiiEEENS1_10collective13CollectiveMmaINS1_34MainloopSm90TmaGmmaWarpSpecializedILi5ENS5_IJNS4_1CILi1EEENSA_ILi2EEESB_EEENS1_35KernelTmaWarpSpecializedCooperativeEEENS5_IJNSA_ILi128EEENSA_ILi256EEENSA_ILi32EEEEEEaNS5_IJlSB_lEEEaSK_NS4_8TiledMMAINS4_8MMA_AtomIJNS4_4SM904GMMA27MMA_64x256x32_S32S8S8_SS_TNEEEENS4_6LayoutINS5_IJSC_SB_SB_EEENS5_IJSB_NSA_ILi0EEEST_EEEEENS5_IJNS4_10UnderscoreESW_SW_EEEEENS4_23SM90_TMA_LOAD_MULTICASTENS4_14ComposedLayoutINS4_7SwizzleILi1ELi4ELi3EEENS4_18smem_ptr_flag_bitsILi8EEENSR_INS5_IJNSA_ILi8EEESI_EEENS5_IJSI_SB_EEEEEEEvNS4_8identityENS4_13SM90_TMA_LOADES19_vS1A_EENS_8epilogue10collective6detail29Sm90TmaWarpSpecializedAdapterINS1E_15DefaultEpilogueIaSK_SK_NS1D_6thread17LinearCombinationIaLi1EiiLNS1I_9ScaleType4KindE0ELNS_15FloatRoundStyleE2EaEENS1_15EpilogueDefaultEEEEEvvEEEEvNT_6ParamsE)
	.align		4
        /*000c*/ 	.word	index@(__assertfail)
	.align		4
        /*0010*/ 	.word	0x00000000
	.align		4
        /*0014*/ 	.word	0xfffffffe
	.align		4
        /*0018*/ 	.word	0x00000000
	.align		4
        /*001c*/ 	.word	0xfffffffd
	.align		4
        /*0020*/ 	.word	0x00000000
	.align		4
        /*0024*/ 	.word	0xfffffffc


//--------------------- .nv.constant4             --------------------------
	.section	.nv.constant4,"a",@progbits
	.align	8
	.align		8
.nv.constant4:
        /*0000*/ 	.dword	__assertfail
	.align		8
        /*0008*/ 	.dword	__unnamed_1
	.align		8
        /*0010*/ 	.dword	_ZN39_INTERNAL_8539496b_4_k_cu_1edc07d5_49394cuda3std3__45__cpo5beginE
	.align		8
        /*0018*/ 	.dword	_ZN39_INTERNAL_8539496b_4_k_cu_1edc07d5_49394cuda3std3__45__cpo3endE
	.align		8
        /*0020*/ 	.dword	_ZN39_INTERNAL_8539496b_4_k_cu_1edc07d5_49394cuda3std3__45__cpo6cbeginE
	.align		8
        /*0028*/ 	.dword	_ZN39_INTERNAL_8539496b_4_k_cu_1edc07d5_49394cuda3std3__45__cpo4cendE
	.align		8
        /*0030*/ 	.dword	_ZN39_INTERNAL_8539496b_4_k_cu_1edc07d5_49394cuda3std3__441_GLOBAL__N__8539496b_4_k_cu_1edc07d5_49396ignoreE
	.align		8
        /*0038*/ 	.dword	_ZN39_INTERNAL_8539496b_4_k_cu_1edc07d5_49394cuda3std3__419piecewise_constructE
	.align		8
        /*0040*/ 	.dword	_ZN39_INTERNAL_8539496b_4_k_cu_1edc07d5_49394cuda3std3__48in_placeE
	.align		8
        /*0048*/ 	.dword	_ZN39_INTERNAL_8539496b_4_k_cu_1edc07d5_49394cuda3std6ranges3__45__cpo4swapE
	.align		8
        /*0050*/ 	.dword	_ZN39_INTERNAL_8539496b_4_k_cu_1edc07d5_49394cuda3std6ranges3__45__cpo9iter_moveE
	.align		8
        /*0058*/ 	.dword	_ZN39_INTERNAL_8539496b_4_k_cu_1edc07d5_49394cute7productE
	.align		8
        /*0060*/ 	.dword	_ZN39_INTERNAL_8539496b_4_k_cu_1edc07d5_49394cute1_E
	.align		8
        /*0068*/ 	.dword	$str$22
	.align		8
        /*0070*/ 	.dword	$str$23


//--------------------- .text._ZN7cutlass13device_kernelINS_4gemm6kernel13GemmUniversalIN4cute5tupleIJiiiiEEENS1_10collective13CollectiveMmaINS1_34MainloopSm90TmaGmmaWarpSpecializedILi5ENS5_IJNS4_1CILi1EEENSA_ILi2EEESB_EEENS1_35KernelTmaWarpSpecializedCooperativeEEENS5_IJNSA_ILi128EEENSA_ILi256EEENSA_ILi32EEEEEEaNS5_IJlSB_lEEEaSK_NS4_8TiledMMAINS4_8MMA_AtomIJNS4_4SM904GMMA27MMA_64x256x32_S32S8S8_SS_TNEEEENS4_6LayoutINS5_IJSC_SB_SB_EEENS5_IJSB_NSA_ILi0EEEST_EEEEENS5_IJNS4_10UnderscoreESW_SW_EEEEENS4_23SM90_TMA_LOAD_MULTICASTENS4_14ComposedLayoutINS4_7SwizzleILi1ELi4ELi3EEENS4_18smem_ptr_flag_bitsILi8EEENSR_INS5_IJNSA_ILi8EEESI_EEENS5_IJSI_SB_EEEEEEEvNS4_8identityENS4_13SM90_TMA_LOADES19_vS1A_EENS_8epilogue10collective6detail29Sm90TmaWarpSpecializedAdapterINS1E_15DefaultEpilogueIaSK_SK_NS1D_6thread17LinearCombinationIaLi1EiiLNS1I_9ScaleType4KindE0ELNS_15FloatRoundStyleE2EaEENS1_15EpilogueDefaultEEEEEvvEEEEvNT_6ParamsE --------------------------
	.section	.text._ZN7cutlass13device_kernelINS_4gemm6kernel13GemmUniversalIN4cute5tupleIJiiiiEEENS1_10collective13CollectiveMmaINS1_34MainloopSm90TmaGmmaWarpSpecializedILi5ENS5_IJNS4_1CILi1EEENSA_ILi2EEESB_EEENS1_35KernelTmaWarpSpecializedCooperativeEEENS5_IJNSA_ILi128EEENSA_ILi256EEENSA_ILi32EEEEEEaNS5_IJlSB_lEEEaSK_NS4_8TiledMMAINS4_8MMA_AtomIJNS4_4SM904GMMA27MMA_64x256x32_S32S8S8_SS_TNEEEENS4_6LayoutINS5_IJSC_SB_SB_EEENS5_IJSB_NSA_ILi0EEEST_EEEEENS5_IJNS4_10UnderscoreESW_SW_EEEEENS4_23SM90_TMA_LOAD_MULTICASTENS4_14ComposedLayoutINS4_7SwizzleILi1ELi4ELi3EEENS4_18smem_ptr_flag_bitsILi8EEENSR_INS5_IJNSA_ILi8EEESI_EEENS5_IJSI_SB_EEEEEEEvNS4_8identityENS4_13SM90_TMA_LOADES19_vS1A_EENS_8epilogue10collective6detail29Sm90TmaWarpSpecializedAdapterINS1E_15DefaultEpilogueIaSK_SK_NS1D_6thread17LinearCombinationIaLi1EiiLNS1I_9ScaleType4KindE0ELNS_15FloatRoundStyleE2EaEENS1_15EpilogueDefaultEEEEEvvEEEEvNT_6ParamsE,"ax",@progbits
	.align	128
.text._ZN7cutlass13device_kernelINS_4gemm6kernel13GemmUniversalIN4cute5tupleIJiiiiEEENS1_10collective13CollectiveMmaINS1_34MainloopSm90TmaGmmaWarpSpecializedILi5ENS5_IJNS4_1CILi1EEENSA_ILi2EEESB_EEENS1_35KernelTmaWarpSpecializedCooperativeEEENS5_IJNSA_ILi128EEENSA_ILi256EEENSA_ILi32EEEEEEaNS5_IJlSB_lEEEaSK_NS4_8TiledMMAINS4_8MMA_AtomIJNS4_4SM904GMMA27MMA_64x256x32_S32S8S8_SS_TNEEEENS4_6LayoutINS5_IJSC_SB_SB_EEENS5_IJSB_NSA_ILi0EEEST_EEEEENS5_IJNS4_10UnderscoreESW_SW_EEEEENS4_23SM90_TMA_LOAD_MULTICASTENS4_14ComposedLayoutINS4_7SwizzleILi1ELi4ELi3EEENS4_18smem_ptr_flag_bitsILi8EEENSR_INS5_IJNSA_ILi8EEESI_EEENS5_IJSI_SB_EEEEEEEvNS4_8identityENS4_13SM90_TMA_LOADES19_vS1A_EENS_8epilogue10collective6detail29Sm90TmaWarpSpecializedAdapterINS1E_15DefaultEpilogueIaSK_SK_NS1D_6thread17LinearCombinationIaLi1EiiLNS1I_9ScaleType4KindE0ELNS_15FloatRoundStyleE2EaEENS1_15EpilogueDefaultEEEEEvvEEEEvNT_6ParamsE:
        .type           _ZN7cutlass13device_kernelINS_4gemm6kernel13GemmUniversalIN4cute5tupleIJiiiiEEENS1_10collective13CollectiveMmaINS1_34MainloopSm90TmaGmmaWarpSpecializedILi5ENS5_IJNS4_1CILi1EEENSA_ILi2EEESB_EEENS1_35KernelTmaWarpSpecializedCooperativeEEENS5_IJNSA_ILi128EEENSA_ILi256EEENSA_ILi32EEEEEEaNS5_IJlSB_lEEEaSK_NS4_8TiledMMAINS4_8MMA_AtomIJNS4_4SM904GMMA27MMA_64x256x32_S32S8S8_SS_TNEEEENS4_6LayoutINS5_IJSC_SB_SB_EEENS5_IJSB_NSA_ILi0EEEST_EEEEENS5_IJNS4_10UnderscoreESW_SW_EEEEENS4_23SM90_TMA_LOAD_MULTICASTENS4_14ComposedLayoutINS4_7SwizzleILi1ELi4ELi3EEENS4_18smem_ptr_flag_bitsILi8EEENSR_INS5_IJNSA_ILi8EEESI_EEENS5_IJSI_SB_EEEEEEEvNS4_8identityENS4_13SM90_TMA_LOADES19_vS1A_EENS_8epilogue10collective6detail29Sm90TmaWarpSpecializedAdapterINS1E_15DefaultEpilogueIaSK_SK_NS1D_6thread17LinearCombinationIaLi1EiiLNS1I_9ScaleType4KindE0ELNS_15FloatRoundStyleE2EaEENS1_15EpilogueDefaultEEEEEvvEEEEvNT_6ParamsE,@function
        .size           _ZN7cutlass13device_kernelINS_4gemm6kernel13GemmUniversalIN4cute5tupleIJiiiiEEENS1_10collective13CollectiveMmaINS1_34MainloopSm90TmaGmmaWarpSpecializedILi5ENS5_IJNS4_1CILi1EEENSA_ILi2EEESB_EEENS1_35KernelTmaWarpSpecializedCooperativeEEENS5_IJNSA_ILi128EEENSA_ILi256EEENSA_ILi32EEEEEEaNS5_IJlSB_lEEEaSK_NS4_8TiledMMAINS4_8MMA_AtomIJNS4_4SM904GMMA27MMA_64x256x32_S32S8S8_SS_TNEEEENS4_6LayoutINS5_IJSC_SB_SB_EEENS5_IJSB_NSA_ILi0EEEST_EEEEENS5_IJNS4_10UnderscoreESW_SW_EEEEENS4_23SM90_TMA_LOAD_MULTICASTENS4_14ComposedLayoutINS4_7SwizzleILi1ELi4ELi3EEENS4_18smem_ptr_flag_bitsILi8EEENSR_INS5_IJNSA_ILi8EEESI_EEENS5_IJSI_SB_EEEEEEEvNS4_8identityENS4_13SM90_TMA_LOADES19_vS1A_EENS_8epilogue10collective6detail29Sm90TmaWarpSpecializedAdapterINS1E_15DefaultEpilogueIaSK_SK_NS1D_6thread17LinearCombinationIaLi1EiiLNS1I_9ScaleType4KindE0ELNS_15FloatRoundStyleE2EaEENS1_15EpilogueDefaultEEEEEvvEEEEvNT_6ParamsE,(.L_x_333 - _ZN7cutlass13device_kernelINS_4gemm6kernel13GemmUniversalIN4cute5tupleIJiiiiEEENS1_10collective13CollectiveMmaINS1_34MainloopSm90TmaGmmaWarpSpecializedILi5ENS5_IJNS4_1CILi1EEENSA_ILi2EEESB_EEENS1_35KernelTmaWarpSpecializedCooperativeEEENS5_IJNSA_ILi128EEENSA_ILi256EEENSA_ILi32EEEEEEaNS5_IJlSB_lEEEaSK_NS4_8TiledMMAINS4_8MMA_AtomIJNS4_4SM904GMMA27MMA_64x256x32_S32S8S8_SS_TNEEEENS4_6LayoutINS5_IJSC_SB_SB_EEENS5_IJSB_NSA_ILi0EEEST_EEEEENS5_IJNS4_10UnderscoreESW_SW_EEEEENS4_23SM90_TMA_LOAD_MULTICASTENS4_14ComposedLayoutINS4_7SwizzleILi1ELi4ELi3EEENS4_18smem_ptr_flag_bitsILi8EEENSR_INS5_IJNSA_ILi8EEESI_EEENS5_IJSI_SB_EEEEEEEvNS4_8identityENS4_13SM90_TMA_LOADES19_vS1A_EENS_8epilogue10collective6detail29Sm90TmaWarpSpecializedAdapterINS1E_15DefaultEpilogueIaSK_SK_NS1D_6thread17LinearCombinationIaLi1EiiLNS1I_9ScaleType4KindE0ELNS_15FloatRoundStyleE2EaEENS1_15EpilogueDefaultEEEEEvvEEEEvNT_6ParamsE)
        .other          _ZN7cutlass13device_kernelINS_4gemm6kernel13GemmUniversalIN4cute5tupleIJiiiiEEENS1_10collective13CollectiveMmaINS1_34MainloopSm90TmaGmmaWarpSpecializedILi5ENS5_IJNS4_1CILi1EEENSA_ILi2EEESB_EEENS1_35KernelTmaWarpSpecializedCooperativeEEENS5_IJNSA_ILi128EEENSA_ILi256EEENSA_ILi32EEEEEEaNS5_IJlSB_lEEEaSK_NS4_8TiledMMAINS4_8MMA_AtomIJNS4_4SM904GMMA27MMA_64x256x32_S32S8S8_SS_TNEEEENS4_6LayoutINS5_IJSC_SB_SB_EEENS5_IJSB_NSA_ILi0EEEST_EEEEENS5_IJNS4_10UnderscoreESW_SW_EEEEENS4_23SM90_TMA_LOAD_MULTICASTENS4_14ComposedLayoutINS4_7SwizzleILi1ELi4ELi3EEENS4_18smem_ptr_flag_bitsILi8EEENSR_INS5_IJNSA_ILi8EEESI_EEENS5_IJSI_SB_EEEEEEEvNS4_8identityENS4_13SM90_TMA_LOADES19_vS1A_EENS_8epilogue10collective6detail29Sm90TmaWarpSpecializedAdapterINS1E_15DefaultEpilogueIaSK_SK_NS1D_6thread17LinearCombinationIaLi1EiiLNS1I_9ScaleType4KindE0ELNS_15FloatRoundStyleE2EaEENS1_15EpilogueDefaultEEEEEvvEEEEvNT_6ParamsE,@"STO_CUDA_ENTRY STV_DEFAULT"
_ZN7cutlass13device_kernelINS_4gemm6kernel13GemmUniversalIN4cute5tupleIJiiiiEEENS1_10collective13CollectiveMmaINS1_34MainloopSm90TmaGmmaWarpSpecializedILi5ENS5_IJNS4_1CILi1EEENSA_ILi2EEESB_EEENS1_35KernelTmaWarpSpecializedCooperativeEEENS5_IJNSA_ILi128EEENSA_ILi256EEENSA_ILi32EEEEEEaNS5_IJlSB_lEEEaSK_NS4_8TiledMMAINS4_8MMA_AtomIJNS4_4SM904GMMA27MMA_64x256x32_S32S8S8_SS_TNEEEENS4_6LayoutINS5_IJSC_SB_SB_EEENS5_IJSB_NSA_ILi0EEEST_EEEEENS5_IJNS4_10UnderscoreESW_SW_EEEEENS4_23SM90_TMA_LOAD_MULTICASTENS4_14ComposedLayoutINS4_7SwizzleILi1ELi4ELi3EEENS4_18smem_ptr_flag_bitsILi8EEENSR_INS5_IJNSA_ILi8EEESI_EEENS5_IJSI_SB_EEEEEEEvNS4_8identityENS4_13SM90_TMA_LOADES19_vS1A_EENS_8epilogue10collective6detail29Sm90TmaWarpSpecializedAdapterINS1E_15DefaultEpilogueIaSK_SK_NS1D_6thread17LinearCombinationIaLi1EiiLNS1I_9ScaleType4KindE0ELNS_15FloatRoundStyleE2EaEENS1_15EpilogueDefaultEEEEEvvEEEEvNT_6ParamsE:
[----:B------:R-:W0:Y:S01]  /*0000*/  LDC R1, c[0x0][0x28] ;  /* 0x00000a00ff017b82 */ /* 0x000e220000000800 */
[----:B------:R-:W1:Y:S01]  /*0010*/  S2R R18, SR_TID.X ;  /* 0x0000000000127919 */ /* 0x000e620000002100 */
[----:B------:R-:W-:Y:S01]  /*0020*/  ELECT P0, URZ, PT ;  /* 0x00000000003f782f */ /* 0x000fe20003800000 */
[----:B------:R-:W-:Y:S01]  /*0030*/  BSSY B0, `(.L_x_0) ;  /* 0x000000f000007945 */ /* 0x000fe20003800000 */
[--C-:B-1----:R-:W-:Y:S02]  /*0040*/  SHF.R.U32.HI R0, RZ, 0x5, R18.reuse ;  /* 0x00000005ff007819 */ /* 0x102fe40000011612 */
[----:B------:R-:W-:-:S03]  /*0050*/  SHF.R.U32.HI R3, RZ, 0x7, R18 ;  /* 0x00000007ff037819 */ /* 0x000fc60000011612 */
[----:B------:R-:W1:Y:S04]  /*0060*/  SHFL.IDX PT, R2, R0, RZ, 0x1f ;  /* 0x00001fff00027589 */ /* 0x000e6800000e0000 */
[----:B------:R2:W3:Y:S01]  /*0070*/  SHFL.IDX PT, R5, R3, RZ, 0x1f ;  /* 0x00001fff03057589 */ /* 0x0004e200000e0000 */
[----:B-1----:R-:W-:-:S13]  /*0080*/  ISETP.NE.OR P0, PT, R2, RZ, !P0 ;  /* 0x000000ff0200720c */ /* 0x002fda0004705670 */
[----:B0-23--:R-:W-:Y:S05]  /*0090*/  @P0 BRA `(.L_x_1) ;  /* 0x0000000000200947 */ /* 0x00dfea0003800000 */
[----:B------:R-:W-:Y:S02]  /*00a0*/  ULDC.64 UR4, c[0x0][0x198] ;  /* 0x0000660000047ab9 */ /* 0x000fe40000000a00 */
[----:B------:R-:W-:Y:S02]  /*00b0*/  UIADD3 UR6, UP0, UR4, 0xf0, URZ ;  /* 0x000000f004067890 */ /* 0x000fe4000ff1e03f */
[----:B------:R-:W-:Y:S02]  /*00c0*/  UIADD3 UR4, UP1, UR4, 0x1f0, URZ ;  /* 0x000001f004047890 */ /* 0x000fe4000ff3e03f */
[----:B------:R-:W-:Y:S02]  /*00d0*/  UIADD3.X UR7, URZ, UR5, URZ, UP0, !UPT ;  /* 0x000000053f077290 */ /* 0x000fe400087fe43f */
[----:B------:R-:W-:-:S07]  /*00e0*/  UIADD3.X UR5, URZ, UR5, URZ, UP1, !UPT ;  /* 0x000000053f057290 */ /* 0x000fce0008ffe43f */
[----:B------:R0:W-:Y:S02]  /*00f0*/  UTMACCTL.PF [UR6] ;  /* 0x00000000060079b9 */ /* 0x0001e40008040000 */
[----:B------:R0:W-:Y:S02]  /*0100*/  UTMACCTL.PF [UR4] ;  /* 0x00000000040079b9 */ /* 0x0001e40008040000 */
[----:B0-----:R-:W-:Y:S01]  /*0110*/  NOP ;  /* 0x0000000000007918 */ /* 0x001fe20000000000 */
.L_x_1:
[----:B------:R-:W-:Y:S05]  /*0120*/  BSYNC B0 ;  /* 0x0000000000007941 */ /* 0x000fea0003800000 */
.L_x_0:
[----:B------:R-:W0:Y:S02]  /*0130*/  SHFL.IDX PT, R3, R0, RZ, 0x1f ;  /* 0x00001fff00037589 */ /* 0x000e2400000e0000 */
[----:B0-----:R-:W-:-:S13]  /*0140*/  ISETP.NE.AND P0, PT, R3, RZ, PT ;  /* 0x000000ff0300720c */ /* 0x001fda0003f05270 */
[----:B------:R-:W-:Y:S05]  /*0150*/  @P0 BRA `(.L_x_2) ;  /* 0x0000000000600947 */ /* 0x000fea0003800000 */
[----:B------:R-:W0:Y:S01]  /*0160*/  S2UR UR8, SR_CgaCtaId ;  /* 0x00000000000879c3 */ /* 0x000e220000008800 */
[----:B------:R-:W-:Y:S01]  /*0170*/  UMOV UR4, 0x400 ;  /* 0x0000040000047882 */ /* 0x000fe20000000000 */
[----:B------:R-:W-:Y:S01]  /*0180*/  UMOV UR5, 0x1 ;  /* 0x0000000100057882 */ /* 0x000fe20000000000 */
[----:B------:R-:W-:Y:S01]  /*0190*/  UMOV UR6, 0x4 ;  /* 0x0000000400067882 */ /* 0x000fe20000000000 */
[----:B------:R-:W-:Y:S01]  /*01a0*/  ELECT P0, URZ, PT ;  /* 0x00000000003f782f */ /* 0x000fe20003800000 */
[----:B------:R-:W-:-:S04]  /*01b0*/  UIADD3 UR6, -UR6, 0x100000, URZ ;  /* 0x0010000006067890 */ /* 0x000fc8000fffe13f */
[----:B------:R-:W-:Y:S02]  /*01c0*/  USHF.L.U32 UR7, UR6, 0xb, URZ ;  /* 0x0000000b06077899 */ /* 0x000fe4000800063f */
[----:B------:R-:W-:Y:S02]  /*01d0*/  USHF.L.U32 UR6, UR6, 0x1, URZ ;  /* 0x0000000106067899 */ /* 0x000fe4000800063f */
[----:B0-----:R-:W-:Y:S02]  /*01e0*/  ULEA UR8, UR8, UR4, 0x18 ;  /* 0x0000000408087291 */ /* 0x001fe4000f8ec03f */
[----:B------:R-:W-:-:S04]  /*01f0*/  UIADD3 UR4, -UR5, 0x100000, URZ ;  /* 0x0010000005047890 */ /* 0x000fc8000fffe13f */
[----:B------:R-:W-:Y:S02]  /*0200*/  USHF.L.U32 UR5, UR4, 0xb, URZ ;  /* 0x0000000b04057899 */ /* 0x000fe4000800063f */
[----:B------:R-:W-:Y:S01]  /*0210*/  USHF.L.U32 UR4, UR4, 0x1, URZ ;  /* 0x0000000104047899 */ /* 0x000fe2000800063f */
[----:B------:R-:W0:Y:S11]  /*0220*/  FENCE.VIEW.ASYNC.S ;  /* 0x00000000000073c6 */ /* 0x000e360000000000 */
[----:B0-----:R0:W1:Y:S01]  /*0230*/  SYNCS.EXCH.64 URZ, [UR8], UR4 ;  /* 0x00000004083f75b2 */ /* 0x0010620008000100 */
[----:B------:R0:W2:Y:S01]  /*0240*/  SYNCS.EXCH.64 URZ, [UR8+0x28], UR6 ;  /* 0x00002806083f75b2 */ /* 0x0000a20008000100 */
[----:B------:R0:W3:Y:S01]  /*0250*/  SYNCS.EXCH.64 URZ, [UR8+0x8], UR4 ;  /* 0x00000804083f75b2 */ /* 0x0000e20008000100 */
[----:B------:R0:W4:Y:S01]  /*0260*/  SYNCS.EXCH.64 URZ, [UR8+0x30], UR6 ;  /* 0x00003006083f75b2 */ /* 0x0001220008000100 */
[----:B------:R0:W0:Y:S01]  /*0270*/  SYNCS.EXCH.64 URZ, [UR8+0x10], UR4 ;  /* 0x00001004083f75b2 */ /* 0x0000220008000100 */
[----:B------:R0:W0:Y:S01]  /*0280*/  SYNCS.EXCH.64 URZ, [UR8+0x38], UR6 ;  /* 0x00003806083f75b2 */ /* 0x0000220008000100 */
[----:B------:R0:W0:Y:S01]  /*0290*/  SYNCS.EXCH.64 URZ, [UR8+0x18], UR4 ;  /* 0x00001804083f75b2 */ /* 0x0000220008000100 */
[----:B------:R0:W0:Y:S01]  /*02a0*/  SYNCS.EXCH.64 URZ, [UR8+0x40], UR6 ;  /* 0x00004006083f75b2 */ /* 0x0000220008000100 */
[----:B------:R0:W0:Y:S01]  /*02b0*/  SYNCS.EXCH.64 URZ, [UR8+0x20], UR4 ;  /* 0x00002004083f75b2 */ /* 0x0000220008000100 */
[----:B------:R0:W0:Y:S01]  /*02c0*/  SYNCS.EXCH.64 URZ, [UR8+0x48], UR6 ;  /* 0x00004806083f75b2 */ /* 0x0000220008000100 */
[----:B------:R-:W-:Y:S01]  /*02d0*/  NOP ;  /* 0x0000000000007918 */ /* 0x000fe20000000000 */
.L_x_2:
[----:B------:R-:W-:Y:S01]  /*02e0*/  SHF.R.S32.HI R7, RZ, 0x1f, R18 ;  /* 0x0000001fff077819 */ /* 0x000fe20000011412 */
[----:B------:R-:W5:Y:S01]  /*02f0*/  SHFL.IDX PT, R0, R0, RZ, 0x1f ;  /* 0x00001fff00007589 */ /* 0x000f6200000e0000 */
[----:B0-----:R-:W0:Y:S01]  /*0300*/  S2UR UR8, SR_CTAID.X ;  /* 0x00000000000879c3 */ /* 0x001e220000002500 */
[----:B------:R-:W-:Y:S02]  /*0310*/  ELECT P0, URZ, PT ;  /* 0x00000000003f782f */ /* 0x000fe40003800000 */
[----:B------:R-:W-:Y:S01]  /*0320*/  LEA.HI R7, R7, R18, RZ, 0x7 ;  /* 0x0000001207077211 */ /* 0x000fe200078f38ff */
[----:B------:R-:W1:Y:S01]  /*0330*/  S2R R4, SR_CTAID.Y ;  /* 0x0000000000047919 */ /* 0x000e620000002600 */
[----:B------:R-:W-:Y:S01]  /*0340*/  ULDC UR4, c[0x0][0x154] ;  /* 0x0000550000047ab9 */ /* 0x000fe20000000800 */
[----:B------:R-:W-:Y:S01]  /*0350*/  NOP ;  /* 0x0000000000007918 */ /* 0x000fe20000000000 */
[----:B------:R-:W-:Y:S01]  /*0360*/  LOP3.LUT R7, R7, 0xffffff80, RZ, 0xc0, !PT ;  /* 0xffffff8007077812 */ /* 0x000fe200078ec0ff */
[----:B------:R-:W-:Y:S01]  /*0370*/  NOP ;  /* 0x0000000000007918 */ /* 0x000fe20000000000 */
[----:B------:R-:W2:Y:S03]  /*0380*/  LDC R13, c[0x0][0x140] ;  /* 0x00005000ff0d7b82 */ /* 0x000ea60000000800 */
[----:B------:R-:W-:-:S05]  /*0390*/  IMAD.IADD R7, R18, 0x1, -R7 ;  /* 0x0000000112077824 */ /* 0x000fca00078e0a07 */
[----:B------:R-:W-:Y:S01]  /*03a0*/  SHF.R.S32.HI R6, RZ, 0x1f, R7 ;  /* 0x0000001fff067819 */ /* 0x000fe20000011407 */
[----:B------:R-:W3:Y:S01]  /*03b0*/  LDC R10, c[0x0][0x144] ;  /* 0x00005100ff0a7b82 */ /* 0x000ee20000000800 */
[----:B------:R-:W-:Y:S02]  /*03c0*/  LOP3.LUT P2, RZ, R7, 0x7, RZ, 0xc0, !PT ;  /* 0x0000000707ff7812 */ /* 0x000fe4000784c0ff */
[----:B------:R-:W-:Y:S02]  /*03d0*/  LEA.HI R6, R6, R7, RZ, 0x3 ;  /* 0x0000000706067211 */ /* 0x000fe400078f18ff */
[----:B-----5:R-:W-:Y:S02]  /*03e0*/  ISETP.NE.OR P0, PT, R0, RZ, !P0 ;  /* 0x000000ff0000720c */ /* 0x020fe40004705670 */
[--C-:B------:R-:W-:Y:S02]  /*03f0*/  SHF.R.S32.HI R0, RZ, 0x3, R6.reuse ;  /* 0x00000003ff007819 */ /* 0x100fe40000011406 */
[----:B------:R-:W-:-:S02]  /*0400*/  SHF.R.S32.HI R9, RZ, 0x1f, R6 ;  /* 0x0000001fff097819 */ /* 0x000fc40000011406 */
[----:B------:R-:W-:Y:S02]  /*0410*/  SHF.R.S32.HI R6, RZ, 0x1f, R3 ;  /* 0x0000001fff067819 */ /* 0x000fe40000011403 */
[----:B------:R-:W-:Y:S02]  /*0420*/  LEA.HI R9, R9, R0, RZ, 0x2 ;  /* 0x0000000009097211 */ /* 0x000fe400078f10ff */
[----:B------:R-:W-:Y:S02]  /*0430*/  LEA.HI R6, R6, R3, RZ, 0x2 ;  /* 0x0000000306067211 */ /* 0x000fe400078f10ff */
[----:B-1----:R-:W-:Y:S01]  /*0440*/  I2FP.F32.U32 R8, R4 ;  /* 0x0000000400087245 */ /* 0x002fe20000201000 */
[----:B------:R-:W-:Y:S01]  /*0450*/  VOTEU.ALL UP0, P0 ;  /* 0x00000000003f7886 */ /* 0x000fe20000000000 */
[----:B------:R-:W-:Y:S01]  /*0460*/  LOP3.LUT R6, R6, 0x3ffffffc, RZ, 0xc0, !PT ;  /* 0x3ffffffc06067812 */ /* 0x000fe200078ec0ff */
[----:B------:R-:W-:Y:S01]  /*0470*/  VOTEU.ALL UP1, P0 ;  /* 0x00000000003f7886 */ /* 0x000fe20000020000 */
[----:B------:R-:W-:Y:S01]  /*0480*/  LOP3.LUT R9, R9, 0xfffffffc, RZ, 0xc0, !PT ;  /* 0xfffffffc09097812 */ /* 0x000fe200078ec0ff */
[----:B------:R-:W-:Y:S01]  /*0490*/  FMUL R12, R8, UR4 ;  /* 0x00000004080c7c20 */ /* 0x000fe20008400000 */
[----:B------:R-:W1:Y:S01]  /*04a0*/  @!UP0 S2UR UR7, SR_CgaCtaId ;  /* 0x00000000000789c3 */ /* 0x000e620000008800 */
[----:B------:R-:W-:Y:S01]  /*04b0*/  IMAD.IADD R11, R3, 0x1, -R6 ;  /* 0x00000001030b7824 */ /* 0x000fe200078e0a06 */
[----:B0-----:R-:W-:Y:S01]  /*04c0*/  I2FP.F32.U32 R6, UR8 ;  /* 0x0000000800067c45 */ /* 0x001fe20008201000 */
[----:B------:R-:W-:Y:S01]  /*04d0*/  IMAD.IADD R0, R0, 0x1, -R9 ;  /* 0x0000000100007824 */ /* 0x000fe200078e0a09 */
[----:B------:R-:W-:Y:S01]  /*04e0*/  ULDC UR4, c[0x0][0x150] ;  /* 0x0000540000047ab9 */ /* 0x000fe20000000800 */
[----:B------:R-:W0:Y:S01]  /*04f0*/  F2I.U32.TRUNC.NTZ R12, R12 ;  /* 0x0000000c000c7305 */ /* 0x000e22000020f000 */
[----:B------:R-:W-:Y:S01]  /*0500*/  SHF.R.S32.HI R3, RZ, 0x1f, R2 ;  /* 0x0000001fff037819 */ /* 0x000fe20000011402 */
[----:B------:R-:W-:Y:S01]  /*0510*/  FMUL R8, R6, UR4 ;  /* 0x0000000406087c20 */ /* 0x000fe20008400000 */
[----:B------:R-:W5:Y:S01]  /*0520*/  LDC R9, c[0x0][0x148] ;  /* 0x00005200ff097b82 */ /* 0x000f620000000800 */
[----:B------:R-:W-:Y:S01]  /*0530*/  IMAD R11, R11, 0x4, R0 ;  /* 0x000000040b0b7824 */ /* 0x000fe200078e0200 */
[----:B------:R-:W-:Y:S01]  /*0540*/  LEA.HI R3, R3, R2, RZ, 0x2 ;  /* 0x0000000203037211 */ /* 0x000fe200078f10ff */
[----:B------:R-:W-:Y:S01]  /*0550*/  UMOV UR4, 0x20 ;  /* 0x0000002000047882 */ /* 0x000fe20000000000 */
[----:B------:R-:W-:Y:S01]  /*0560*/  @!UP0 UMOV UR6, 0x400 ;  /* 0x0000040000068882 */ /* 0x000fe20000000000 */
[----:B------:R-:W4:Y:S01]  /*0570*/  F2I.U32.TRUNC.NTZ R8, R8 ;  /* 0x0000000800087305 */ /* 0x000f22000020f000 */
[----:B------:R-:W-:Y:S01]  /*0580*/  LOP3.LUT R3, R3, 0xfffffffc, RZ, 0xc0, !PT ;  /* 0xfffffffc03037812 */ /* 0x000fe200078ec0ff */
[----:B------:R-:W-:Y:S01]  /*0590*/  IMAD.SHL.U32 R6, R11, 0x4, RZ ;  /* 0x000000040b067824 */ /* 0x000fe200078e00ff */
[----:B------:R-:W-:-:S04]  /*05a0*/  @!UP0 UIADD3 UR4, -UR4, 0x100000, URZ ;  /* 0x0010000004048890 */ /* 0x000fc8000fffe13f */
[----:B------:R-:W-:Y:S02]  /*05b0*/  @!UP0 USHF.L.U32 UR5, UR4, 0xb, URZ ;  /* 0x0000000b04058899 */ /* 0x000fe4000800063f */
[----:B------:R-:W-:Y:S01]  /*05c0*/  @!UP0 USHF.L.U32 UR4, UR4, 0x1, URZ ;  /* 0x0000000104048899 */ /* 0x000fe2000800063f */
[----:B--2---:R-:W-:Y:S01]  /*05d0*/  ISETP.EQ.U32.AND P3, PT, R13, 0x1, PT ;  /* 0x000000010d00780c */ /* 0x004fe20003f62070 */
[----:B------:R-:W-:Y:S01]  /*05e0*/  IMAD.IADD R0, R2, 0x1, -R3 ;  /* 0x0000000102007824 */ /* 0x000fe200078e0a03 */
[----:B------:R-:W-:Y:S01]  /*05f0*/  LOP3.LUT R23, R11, 0xc, R6, 0x78, !PT ;  /* 0x0000000c0b177812 */ /* 0x000fe200078e7806 */
[----:B0-----:R-:W-:Y:S01]  /*0600*/  IMAD.MOV R14, RZ, RZ, -R12 ;  /* 0x000000ffff0e7224 */ /* 0x001fe200078e0a0c */
[----:B-1----:R-:W-:Y:S02]  /*0610*/  @!UP0 ULEA UR6, UR7, UR6, 0x18 ;  /* 0x0000000607068291 */ /* 0x002fe4000f8ec03f */
[C---:B------:R-:W-:Y:S01]  /*0620*/  ISETP.NE.AND P1, PT, R0.reuse, 0x3, PT ;  /* 0x000000030000780c */ /* 0x040fe20003f25270 */
[----:B------:R-:W-:Y:S01]  /*0630*/  VOTEU.ALL UP0, P0 ;  /* 0x00000000003f7886 */ /* 0x000fe20000000000 */
[----:B------:R-:W-:Y:S01]  /*0640*/  ISETP.LT.U32.AND P0, PT, R23, 0x2, !P2 ;  /* 0x000000021700780c */ /* 0x000fe20005701070 */
[----:B----4-:R-:W-:Y:S01]  /*0650*/  IMAD.MOV R3, RZ, RZ, -R8 ;  /* 0x000000ffff037224 */ /* 0x010fe200078e0a08 */
[----:B------:R-:W-:Y:S01]  /*0660*/  ISETP.EQ.OR P1, PT, R0, RZ, !P1 ;  /* 0x000000ff0000720c */ /* 0x000fe20004f22670 */
[C---:B------:R-:W-:Y:S01]  /*0670*/  VIADD R8, R5.reuse, 0xffffffff ;  /* 0xffffffff05087836 */ /* 0x040fe20000000000 */
[----:B------:R-:W-:Y:S01]  /*0680*/  ISETP.NE.AND P2, PT, R5, RZ, PT ;  /* 0x000000ff0500720c */ /* 0x000fe20003f45270 */
[----:B-----5:R-:W-:Y:S01]  /*0690*/  IMAD R2, R9, R14, R4 ;  /* 0x0000000e09027224 */ /* 0x020fe200078e0204 */
[----:B------:R-:W-:Y:S01]  /*06a0*/  ISETP.EQ.AND P1, PT, R5, RZ, P1 ;  /* 0x000000ff0500720c */ /* 0x000fe20000f22270 */
[----:B---3--:R-:W-:Y:S01]  /*06b0*/  IMAD R3, R10, R3, UR8 ;  /* 0x000000080a037e24 */ /* 0x008fe2000f8e0203 */
[----:B------:R-:W-:Y:S01]  /*06c0*/  ISETP.GE.U32.AND P5, PT, R8, 0x2, PT ;  /* 0x000000020800780c */ /* 0x000fe20003fa6070 */
[----:B------:R-:W0:Y:S02]  /*06d0*/  FENCE.VIEW.ASYNC.S ;  /* 0x00000000000073c6 */ /* 0x000e240000000000 */
[----:B0-----:R0:W1:Y:S01]  /*06e0*/  @!UP0 SYNCS.EXCH.64 URZ, [UR6+0x60], UR4 ;  /* 0x00006004063f85b2 */ /* 0x0010620008000100 */
[----:B------:R-:W-:-:S02]  /*06f0*/  ISETP.NE.AND P4, PT, R2, R23, PT ;  /* 0x000000170200720c */ /* 0x000fc40003f85270 */
[----:B------:R-:W-:Y:S02]  /*0700*/  SEL R19, RZ, 0x1, !P1 ;  /* 0x00000001ff137807 */ /* 0x000fe40004800000 */
[----:B------:R-:W-:Y:S02]  /*0710*/  ISETP.EQ.OR P4, PT, R3, RZ, !P4 ;  /* 0x000000ff0300720c */ /* 0x000fe40006782670 */
[----:B------:R-:W-:Y:S02]  /*0720*/  SEL R19, R19, 0x2, P5 ;  /* 0x0000000213137807 */ /* 0x000fe40002800000 */
[----:B------:R-:W-:-:S04]  /*0730*/  PLOP3.LUT P0, PT, P0, P4, PT, 0x80, 0x0 ;  /* 0x000000000000781c */ /* 0x000fc80000709070 */
[----:B------:R-:W-:Y:S01]  /*0740*/  P2R R157, PR, RZ, 0x1 ;  /* 0x00000001ff9d7803 */ /* 0x000fe20000000000 */
[----:B------:R0:W2:Y:S01]  /*0750*/  @!UP1 SYNCS.EXCH.64 URZ, [UR6+0x68], UR4 ;  /* 0x00006804063f95b2 */ /* 0x0000a20008000100 */
[----:B------:R-:W-:Y:S01]  /*0760*/  NOP ;  /* 0x0000000000007918 */ /* 0x000fe20000000000 */
[----:B------:R-:W-:Y:S06]  /*0770*/  @!P3 BRA `(.L_x_3) ;  /* 0x000000000008b947 */ /* 0x000fec0003800000 */
[----:B-12---:R-:W-:Y:S01]  /*0780*/  UCGABAR_ARV ;  /* 0x00000000000079c7 */ /* 0x006fe20008000000 */
[----:B------:R-:W-:Y:S05]  /*0790*/  BRA `(.L_x_4) ;  /* 0x0000000000047947 */ /* 0x000fea0003800000 */
.L_x_3:
[----:B-12---:R-:W-:Y:S01]  /*07a0*/  NOP ;  /* 0x0000000000007918 */ /* 0x006fe20000000000 */
.L_x_4:
[----:B------:R-:W1:Y:S01]  /*07b0*/  LDC R2, c[0x0][0x65c] ;  /* 0x00019700ff027b82 */ /* 0x000e620000000800 */
[----:B------:R-:W-:Y:S02]  /*07c0*/  IMAD.U32 R6, RZ, RZ, UR8 ;  /* 0x00000008ff067e24 */ /* 0x000fe4000f8e00ff */
[----:B------:R-:W-:Y:S01]  /*07d0*/  IMAD.MOV.U32 R7, RZ, RZ, RZ ;  /* 0x000000ffff077224 */ /* 0x000fe200078e00ff */
[----:B-1----:R-:W-:-:S04]  /*07e0*/  ISETP.NE.AND P1, PT, R2, 0x1, PT ;  /* 0x000000010200780c */ /* 0x002fc80003f25270 */
[----:B------:R-:W-:-:S09]  /*07f0*/  P2R R5, PR, RZ, 0x2 ;  /* 0x00000002ff057803 */ /* 0x000fd20000000000 */
[----:B------:R-:W1:Y:S01]  /*0800*/  @P1 LDC R17, c[0x0][0x10] ;  /* 0x00000400ff111b82 */ /* 0x000e620000000800 */
[----:B------:R-:W-:Y:S02]  /*0810*/  @P1 IMAD.MOV.U32 R5, RZ, RZ, RZ ;  /* 0x000000ffff051224 */ /* 0x000fe400078e00ff */
[----:B------:R-:W-:-:S05]  /*0820*/  @P1 IMAD.MOV.U32 R13, RZ, RZ, RZ ;  /* 0x000000ffff0d1224 */ /* 0x000fca00078e00ff */
[----:B------:R-:W2:Y:S01]  /*0830*/  @!P1 LDC R11, c[0x0][0xc] ;  /* 0x00000300ff0b9b82 */ /* 0x000ea20000000800 */
[----:B-1----:R-:W-:-:S04]  /*0840*/  @P1 IMAD.WIDE.U32 R16, R17, UR8, R4 ;  /* 0x0000000811101c25 */ /* 0x002fc8000f8e0004 */
[----:B------:R-:W-:Y:S02]  /*0850*/  @P1 IMAD.IADD R17, R17, 0x1, R13 ;  /* 0x0000000111111824 */ /* 0x000fe400078e020d */
[----:B--2---:R-:W-:-:S04]  /*0860*/  @!P1 IMAD.WIDE.U32 R6, R4, R11, R6 ;  /* 0x0000000b04069225 */ /* 0x004fc800078e0006 */
[----:B------:R-:W-:Y:S02]  /*0870*/  @!P1 IMAD.MOV.U32 R16, RZ, RZ, R6 ;  /* 0x000000ffff109224 */ /* 0x000fe400078e0006 */
[----:B------:R-:W-:Y:S01]  /*0880*/  @!P1 IMAD.MOV.U32 R17, RZ, RZ, R7 ;  /* 0x000000ffff119224 */ /* 0x000fe200078e0007 */
[----:B------:R-:W-:Y:S06]  /*0890*/  @!P3 BRA `(.L_x_5) ;  /* 0x00000000000cb947 */ /* 0x000fec0003800000 */
[----:B------:R-:W-:Y:S01]  /*08a0*/  UCGABAR_WAIT ;  /* 0x0000000000007dc7 */ /* 0x000fe20008000000 */
[----:B------:R-:W-:Y:S01]  /*08b0*/  CCTL.IVALL ;  /* 0x00000000ff00798f */ /* 0x000fe20002000000 */
[----:B------:R-:W-:Y:S05]  /*08c0*/  BRA `(.L_x_6) ;  /* 0x0000000000047947 */ /* 0x000fea0003800000 */
.L_x_5:
[----:B------:R-:W-:Y:S06]  /*08d0*/  BAR.SYNC.DEFER_BLOCKING 0x0 ;  /* 0x0000000000007b1d */ /* 0x000fec0000010000 */
.L_x_6:
[----:B------:R-:W-:Y:S05]  /*08e0*/  @!P2 BRA `(.L_x_7) ;  /* 0x0000007c0068a947 */ /* 0x000fea0003800000 */
[----:B------:R-:W-:-:S13]  /*08f0*/  ISETP.GT.U32.AND P0, PT, R8, 0x1, PT ;  /* 0x000000010800780c */ /* 0x000fda0003f04070 */
[----:B0-----:R-:W-:Y:S05]  /*0900*/  @P0 EXIT ;  /* 0x000000000000094d */ /* 0x001fea0003800000 */
[----:B------:R-:W-:Y:S01]  /*0910*/  ULDC.64 UR4, c[0x0][0x650] ;  /* 0x0001940000047ab9 */ /* 0x000fe20000000a00 */
[----:B------:R-:W-:Y:S01]  /*0920*/  PRMT R0, RZ, 0x7610, R0 ;  /* 0x00007610ff007816 */ /* 0x000fe20000000000 */
[----:B------:R-:W-:Y:S01]  /*0930*/  IMAD.MOV.U32 R153, RZ, RZ, -0x1 ;  /* 0xffffffffff997424 */ /* 0x000fe200078e00ff */
[----:B------:R-:W-:Y:S01]  /*0940*/  ISETP.GE.U32.AND P0, PT, R16, UR4, PT ;  /* 0x0000000410007c0c */ /* 0x000fe2000bf06070 */
[----:B------:R-:W-:Y:S02]  /*0950*/  IMAD.MOV.U32 R152, RZ, RZ, -0x1 ;  /* 0xffffffffff987424 */ /* 0x000fe400078e00ff */
[----:B------:R-:W-:Y:S01]  /*0960*/  IMAD.MOV.U32 R22, RZ, RZ, -0x1 ;  /* 0xffffffffff167424 */ /* 0x000fe200078e00ff */
[----:B------:R-:W-:-:S13]  /*0970*/  ISETP.GE.U32.AND.EX P0, PT, R17, UR5, PT, P0 ;  /* 0x0000000511007c0c */ /* 0x000fda000bf06100 */
[----:B------:R-:W-:Y:S05]  /*0980*/  @P0 BRA `(.L_x_8) ;  /* 0x00000004002c0947 */ /* 0x000fea0003800000 */
[----:B------:R-:W0:Y:S01]  /*0990*/  LDC.64 R20, c[0x0][0x628] ;  /* 0x00018a00ff147b82 */ /* 0x000e220000000a00 */
[----:B------:R-:W-:Y:S02]  /*09a0*/  IMAD.MOV.U32 R6, RZ, RZ, R16 ;  /* 0x000000ffff067224 */ /* 0x000fe400078e0010 */
[----:B------:R-:W-:-:S05]  /*09b0*/  IMAD.MOV.U32 R7, RZ, RZ, R17 ;  /* 0x000000ffff077224 */ /* 0x000fca00078e0011 */
[----:B------:R-:W1:Y:S08]  /*09c0*/  LDC R0, c[0x0][0x630] ;  /* 0x00018c00ff007b82 */ /* 0x000e700000000800 */
[----:B------:R-:W2:Y:S01]  /*09d0*/  LDC.64 R24, c[0x0][0x620] ;  /* 0x00018800ff187b82 */ /* 0x000ea20000000a00 */
[----:B0-----:R-:W-:-:S04]  /*09e0*/  ISETP.NE.U32.AND P0, PT, R20, RZ, PT ;  /* 0x000000ff1400720c */ /* 0x001fc80003f05070 */
[----:B------:R-:W-:-:S13]  /*09f0*/  ISETP.NE.AND.EX P0, PT, R21, RZ, PT, P0 ;  /* 0x000000ff1500720c */ /* 0x000fda0003f05300 */
[----:B-12---:R-:W-:Y:S05]  /*0a00*/  @!P0 BRA `(.L_x_9) ;  /* 0x0000000000288947 */ /* 0x006fea0003800000 */
[----:B------:R-:W0:Y:S02]  /*0a10*/  LDC R13, c[0x0][0x634] ;  /* 0x00018d00ff0d7b82 */ /* 0x000e240000000800 */
[----:B0-----:R-:W-:-:S05]  /*0a20*/  IADD3 R13, P0, R16, R13, RZ ;  /* 0x0000000d100d7210 */ /* 0x001fca0007f1e0ff */
[----:B------:R-:W-:-:S04]  /*0a30*/  IMAD.X R15, RZ, RZ, R17, P0 ;  /* 0x000000ffff0f7224 */ /* 0x000fc800000e0611 */
[----:B------:R-:W-:-:S04]  /*0a40*/  IMAD.WIDE.U32 R6, R15, R20, RZ ;  /* 0x000000140f067225 */ /* 0x000fc800078e00ff */
[----:B------:R-:W-:-:S04]  /*0a50*/  IMAD.WIDE.U32 R10, P0, R13, R21, R6 ;  /* 0x000000150d0a7225 */ /* 0x000fc80007800006 */
[----:B------:R-:W-:-:S04]  /*0a60*/  IMAD.WIDE.U32 R6, R13, R20, RZ ;  /* 0x000000140d067225 */ /* 0x000fc800078e00ff */
[----:B------:R-:W-:Y:S01]  /*0a70*/  IMAD.X R13, RZ, RZ, RZ, P0 ;  /* 0x000000ffff0d7224 */ /* 0x000fe200000e06ff */
[----:B------:R-:W-:Y:S01]  /*0a80*/  IADD3 RZ, P0, R7, R10, RZ ;  /* 0x0000000a07ff7210 */ /* 0x000fe20007f1e0ff */
[----:B------:R-:W-:-:S04]  /*0a90*/  IMAD.MOV.U32 R12, RZ, RZ, R11 ;  /* 0x000000ffff0c7224 */ /* 0x000fc800078e000b */
[----:B------:R-:W-:-:S08]  /*0aa0*/  IMAD.WIDE.U32.X R6, R15, R21, R12, P0 ;  /* 0x000000150f067225 */ /* 0x000fd000000e040c */
.L_x_9:
[----:B------:R-:W0:Y:S01]  /*0ab0*/  LDC.64 R20, c[0x0][0x640] ;  /* 0x00019000ff147b82 */ /* 0x000e220000000a00 */
[--C-:B------:R-:W-:Y:S01]  /*0ac0*/  SHF.R.U64 R27, R6, R0, R7.reuse ;  /* 0x00000000061b7219 */ /* 0x100fe20000001207 */
[----:B------:R-:W-:Y:S01]  /*0ad0*/  IMAD R28, R9, R14, R4 ;  /* 0x0000000e091c7224 */ /* 0x000fe200078e0204 */
[----:B------:R-:W-:Y:S02]  /*0ae0*/  SHF.R.U32.HI R0, RZ, R0, R7 ;  /* 0x00000000ff007219 */ /* 0x000fe40000011607 */
[----:B------:R-:W-:-:S03]  /*0af0*/  IADD3 R5, P0, RZ, -R27, RZ ;  /* 0x8000001bff057210 */ /* 0x000fc60007f1e0ff */
[----:B------:R-:W1:Y:S02]  /*0b00*/  LDC R8, c[0x0][0x618] ;  /* 0x00018600ff087b82 */ /* 0x000e640000000800 */
[----:B------:R-:W-:-:S04]  /*0b10*/  IMAD.X R7, RZ, RZ, ~R0, P0 ;  /* 0x000000ffff077224 */ /* 0x000fc800000e0e00 */
[-C--:B------:R-:W-:Y:S02]  /*0b20*/  IMAD R0, R7, R24.reuse, RZ ;  /* 0x0000001807007224 */ /* 0x080fe400078e02ff */
[----:B------:R-:W2:Y:S01]  /*0b30*/  LDC R11, c[0x0][0x608] ;  /* 0x00018200ff0b7b82 */ /* 0x000ea20000000800 */
[----:B------:R-:W-:-:S04]  /*0b40*/  IMAD.WIDE.U32 R6, R5, R24, R16 ;  /* 0x0000001805067225 */ /* 0x000fc800078e0010 */
[----:B------:R-:W-:Y:S02]  /*0b50*/  IMAD R5, R5, R25, R0 ;  /* 0x0000001905057224 */ /* 0x000fe400078e0200 */
[----:B------:R-:W-:Y:S01]  /*0b60*/  IMAD.MOV.U32 R25, RZ, RZ, 0x1 ;  /* 0x00000001ff197424 */ /* 0x000fe200078e00ff */
[----:B------:R-:W3:Y:S01]  /*0b70*/  LDC R12, c[0x0][0x658] ;  /* 0x00019600ff0c7b82 */ /* 0x000ee20000000800 */
[----:B0-----:R-:W-:Y:S01]  /*0b80*/  ISETP.NE.U32.AND P0, PT, R20, RZ, PT ;  /* 0x000000ff1400720c */ /* 0x001fe20003f05070 */
[----:B------:R-:W-:Y:S02]  /*0b90*/  IMAD.IADD R5, R7, 0x1, R5 ;  /* 0x0000000107057824 */ /* 0x000fe400078e0205 */
[----:B------:R-:W-:Y:S01]  /*0ba0*/  IMAD.MOV.U32 R7, RZ, RZ, -0x1 ;  /* 0xffffffffff077424 */ /* 0x000fe200078e00ff */
[----:B------:R-:W-:-:S03]  /*0bb0*/  ISETP.NE.AND.EX P0, PT, R21, RZ, PT, P0 ;  /* 0x000000ff1500720c */ /* 0x000fc60003f05300 */
[----:B------:R-:W0:Y:S01]  /*0bc0*/  LDC R15, c[0x0][0x600] ;  /* 0x00018000ff0f7b82 */ /* 0x000e220000000800 */
[-CC-:B-1----:R-:W-:Y:S02]  /*0bd0*/  SHF.R.U64 R13, R6, R8.reuse, R5.reuse ;  /* 0x00000008060d7219 */ /* 0x182fe40000001205 */
[----:B------:R-:W-:-:S05]  /*0be0*/  SHF.R.U32.HI R0, RZ, R8, R5 ;  /* 0x00000008ff007219 */ /* 0x000fca0000011605 */
[----:B------:R-:W1:Y:S01]  /*0bf0*/  LDC R22, c[0x0][0x648] ;  /* 0x00019200ff167b82 */ /* 0x000e620000000800 */
[-CC-:B--2---:R-:W-:Y:S02]  /*0c00*/  SHF.R.U64 R29, R13, R11.reuse, R0.reuse ;  /* 0x0000000b0d1d7219 */ /* 0x184fe40000001200 */
[----:B------:R-:W-:-:S05]  /*0c10*/  SHF.R.U32.HI R5, RZ, R11, R0 ;  /* 0x0000000bff057219 */ /* 0x000fca0000011600 */
[----:B------:R-:W2:Y:S01]  /*0c20*/  LDC R24, c[0x0][0x638] ;  /* 0x00018e00ff187b82 */ /* 0x000ea20000000800 */
[-CC-:B---3--:R-:W-:Y:S02]  /*0c30*/  SHF.R.U64 R14, R29, R12.reuse, R5.reuse ;  /* 0x0000000c1d0e7219 */ /* 0x188fe40000001205 */
[-C--:B------:R-:W-:Y:S02]  /*0c40*/  SHF.L.U32 R0, R7, R12.reuse, RZ ;  /* 0x0000000c07007219 */ /* 0x080fe400000006ff */
[----:B------:R-:W-:Y:S01]  /*0c50*/  SHF.R.U32.HI R5, RZ, R12, R5 ;  /* 0x0000000cff057219 */ /* 0x000fe20000011605 */
[----:B------:R-:W-:Y:S01]  /*0c60*/  IMAD.MOV.U32 R4, RZ, RZ, R14 ;  /* 0x000000ffff047224 */ /* 0x000fe200078e000e */
[----:B------:R-:W-:Y:S01]  /*0c70*/  LOP3.LUT R10, RZ, R0, RZ, 0x33, !PT ;  /* 0x00000000ff0a7212 */ /* 0x000fe200078e33ff */
[----:B------:R-:W3:Y:S01]  /*0c80*/  LDC R26, c[0x0][0x610] ;  /* 0x00018400ff1a7b82 */ /* 0x000ee20000000800 */
[----:B------:R-:W-:Y:S05]  /*0c90*/  @!P0 BRA `(.L_x_10) ;  /* 0x0000000000288947 */ /* 0x000fea0003800000 */
[----:B------:R-:W4:Y:S02]  /*0ca0*/  LDC R9, c[0x0][0x64c] ;  /* 0x00019300ff097b82 */ /* 0x000f240000000800 */
[----:B----4-:R-:W-:-:S05]  /*0cb0*/  IADD3 R9, P0, R14, R9, RZ ;  /* 0x000000090e097210 */ /* 0x010fca0007f1e0ff */
        /* <DEDUP_REMOVED lines=8> */
.L_x_10:
[----:B-1----:R-:W-:Y:S01]  /*0d40*/  SHF.R.U64 R4, R4, R22, R5 ;  /* 0x0000001604047219 */ /* 0x002fe20000001205 */
[----:B0-----:R-:W-:Y:S01]  /*0d50*/  VIADD R6, R15, 0xffffffff ;  /* 0xffffffff0f067836 */ /* 0x001fe20000000000 */
[----:B------:R-:W-:Y:S01]  /*0d60*/  SHF.L.U32 R0, R25, R12, RZ ;  /* 0x0000000c19007219 */ /* 0x000fe200000006ff */
[----:B------:R-:W-:Y:S01]  /*0d70*/  IMAD.MOV.U32 R22, RZ, RZ, R27 ;  /* 0x000000ffff167224 */ /* 0x000fe200078e001b */
[----:B------:R-:W-:Y:S01]  /*0d80*/  LOP3.LUT R5, R29, R10, RZ, 0xc0, !PT ;  /* 0x0000000a1d057212 */ /* 0x000fe200078ec0ff */
[----:B------:R-:W-:Y:S01]  /*0d90*/  IMAD.MOV R7, RZ, RZ, -R4 ;  /* 0x000000ffff077224 */ /* 0x000fe200078e0a04 */
[----:B------:R-:W-:Y:S02]  /*0da0*/  SEL R3, R3, R28, !P1 ;  /* 0x0000001c03037207 */ /* 0x000fe40004800000 */
[----:B------:R-:W-:Y:S01]  /*0db0*/  LOP3.LUT R6, R13, R6, RZ, 0xc0, !PT ;  /* 0x000000060d067212 */ /* 0x000fe200078ec0ff */
[----:B------:R-:W-:Y:S02]  /*0dc0*/  IMAD R4, R0, R4, R5 ;  /* 0x0000000400047224 */ /* 0x000fe400078e0205 */
[----:B--2---:R-:W-:-:S02]  /*0dd0*/  IMAD R0, R7, R24, R14 ;  /* 0x0000001807007224 */ /* 0x004fc400078e020e */
[----:B---3--:R-:W-:Y:S02]  /*0de0*/  IMAD R3, R4, R26, R3 ;  /* 0x0000001a04037224 */ /* 0x008fe400078e0203 */
[----:B------:R-:W-:Y:S02]  /*0df0*/  IMAD.MOV.U32 R5, RZ, RZ, 0x1 ;  /* 0x00000001ff057424 */ /* 0x000fe400078e00ff */
[----:B------:R-:W-:-:S03]  /*0e00*/  IMAD R4, R0, R15, R6 ;  /* 0x0000000f00047224 */ /* 0x000fc600078e0206 */
[----:B------:R-:W-:Y:S02]  /*0e10*/  PRMT R0, R5, 0x7610, R0 ;  /* 0x0000761005007816 */ /* 0x000fe40000000000 */
[----:B------:R-:W-:Y:S02]  /*0e20*/  SEL R152, R4, R3, !P1 ;  /* 0x0000000304987207 */ /* 0x000fe40004800000 */
[----:B------:R-:W-:-:S07]  /*0e30*/  SEL R153, R3, R4, !P1 ;  /* 0x0000000403997207 */ /* 0x000fce0004800000 */
.L_x_8:
[----:B------:R-:W-:-:S08]  /*0e40*/  NOP ;  /* 0x0000000000007918 */ /* 0x000fd00000000000 */
[----:B------:R-:W0:Y:S02]  /*0e50*/  USETMAXREG.TRY_ALLOC.CTAPOOL UP0, 0xe8 ;  /* 0x000000e8000079c8 */ /* 0x000e240008000600 */
[----:B0-----:R-:W-:-:S13]  /*0e60*/  PLOP3.LUT P0, PT, PT, PT, UP0, 0x80, 0x0 ;  /* 0x000000000000781c */ /* 0x001fda0003f0f008 */
[----:B------:R-:W-:Y:S05]  /*0e70*/  @!P0 BRA `(.L_x_8) ;  /* 0xfffffffc00f08947 */ /* 0x000fea000383ffff */
[----:B------:R-:W-:Y:S01]  /*0e80*/  ULDC.64 UR4, c[0x0][0x598] ;  /* 0x0001660000047ab9 */ /* 0x000fe20000000a00 */
[----:B------:R-:W-:Y:S01]  /*0e90*/  ULDC.64 UR36, c[0x0][0x208] ;  /* 0x0000820000247ab9 */ /* 0x000fe20000000a00 */
[----:B------:R-:W-:-:S04]  /*0ea0*/  ISETP.NE.U32.AND P0, PT, RZ, UR4, PT ;  /* 0x00000004ff007c0c */ /* 0x000fc8000bf05070 */
[----:B------:R-:W-:-:S13]  /*0eb0*/  ISETP.NE.AND.EX P0, PT, RZ, UR5, PT, P0 ;  /* 0x00000005ff007c0c */ /* 0x000fda000bf05300 */
[----:B------:R-:W-:Y:S05]  /*0ec0*/  @!P0 BRA `(.L_x_11) ;  /* 0x00000000001c8947 */ /* 0x000fea0003800000 */
[----:B------:R-:W0:Y:S02]  /*0ed0*/  LDC.64 R4, c[0x0][0x598] ;  /* 0x00016600ff047b82 */ /* 0x000e240000000a00 */
[----:B0-----:R-:W2:Y:S02]  /*0ee0*/  LDG.E.64 R4, desc[UR36][R4.64] ;  /* 0x0000002404047981 */ /* 0x001ea4000c1e1b00 */
[----:B--2---:R-:W-:-:S04]  /*0ef0*/  ISETP.NE.U32.AND P0, PT, R4, RZ, PT ;  /* 0x000000ff0400720c */ /* 0x004fc80003f05070 */
[----:B------:R-:W-:-:S13]  /*0f00*/  ISETP.NE.AND.EX P0, PT, R5, RZ, PT, P0 ;  /* 0x000000ff0500720c */ /* 0x000fda0003f05300 */
[----:B------:R-:W-:Y:S05]  /*0f10*/  @!P0 BRA `(.L_x_11) ;  /* 0x0000000000088947 */ /* 0x000fea0003800000 */
[----:B------:R0:W5:Y:S01]  /*0f20*/  LD.E R154, desc[UR36][R4.64] ;  /* 0x00000024049a7980 */ /* 0x000162000c101900 */
[----:B------:R-:W-:Y:S05]  /*0f30*/  BRA `(.L_x_12) ;  /* 0x0000000000247947 */ /* 0x000fea0003800000 */
.L_x_11:
[----:B------:R-:W-:Y:S02]  /*0f40*/  ULDC.64 UR4, c[0x0][0x588] ;  /* 0x0001620000047ab9 */ /* 0x000fe40000000a00 */
[----:B------:R-:W-:-:S04]  /*0f50*/  ISETP.NE.U32.AND P0, PT, RZ, UR4, PT ;  /* 0x00000004ff007c0c */ /* 0x000fc8000bf05070 */
[----:B------:R-:W-:-:S13]  /*0f60*/  ISETP.NE.AND.EX P0, PT, RZ, UR5, PT, P0 ;  /* 0x00000005ff007c0c */ /* 0x000fda000bf05300 */
[----:B------:R-:W-:Y:S05]  /*0f70*/  @!P0 BRA `(.L_x_13) ;  /* 0x00000000000c8947 */ /* 0x000fea0003800000 */
[----:B------:R-:W0:Y:S02]  /*0f80*/  LDC.64 R154, c[0x0][0x588] ;  /* 0x00016200ff9a7b82 */ /* 0x000e240000000a00 */
[----:B0-----:R1:W5:Y:S01]  /*0f90*/  LDG.E R154, desc[UR36][R154.64] ;  /* 0x000000249a9a7981 */ /* 0x001362000c1e1900 */
[----:B------:R-:W-:Y:S05]  /*0fa0*/  BRA `(.L_x_12) ;  /* 0x0000000000087947 */ /* 0x000fea0003800000 */
.L_x_13:
[----:B------:R-:W-:Y:S02]  /*0fb0*/  ULDC UR4, c[0x0][0x580] ;  /* 0x0001600000047ab9 */ /* 0x000fe40000000800 */
[----:B------:R-:W-:-:S07]  /*0fc0*/  IMAD.U32 R154, RZ, RZ, UR4 ;  /* 0x00000004ff9a7e24 */ /* 0x000fce000f8e00ff */
.L_x_12:
[----:B------:R-:W-:Y:S02]  /*0fd0*/  ULDC.64 UR4, c[0x0][0x5a0] ;  /* 0x0001680000047ab9 */ /* 0x000fe40000000a00 */
[----:B------:R-:W-:-:S04]  /*0fe0*/  ISETP.NE.U32.AND P0, PT, RZ, UR4, PT ;  /* 0x00000004ff007c0c */ /* 0x000fc8000bf05070 */
[----:B------:R-:W-:-:S13]  /*0ff0*/  ISETP.NE.AND.EX P0, PT, RZ, UR5, PT, P0 ;  /* 0x00000005ff007c0c */ /* 0x000fda000bf05300 */
[----:B------:R-:W-:Y:S05]  /*1000*/  @!P0 BRA `(.L_x_14) ;  /* 0x00000000001c8947 */ /* 0x000fea0003800000 */
[----:B0-----:R-:W0:Y:S02]  /*1010*/  LDC.64 R4, c[0x0][0x5a0] ;  /* 0x00016800ff047b82 */ /* 0x001e240000000a00 */
[----:B0-----:R-:W2:Y:S02]  /*1020*/  LDG.E.64 R4, desc[UR36][R4.64] ;  /* 0x0000002404047981 */ /* 0x001ea4000c1e1b00 */
[----:B--2---:R-:W-:-:S04]  /*1030*/  ISETP.NE.U32.AND P0, PT, R4, RZ, PT ;  /* 0x000000ff0400720c */ /* 0x004fc80003f05070 */
[----:B------:R-:W-:-:S13]  /*1040*/  ISETP.NE.AND.EX P0, PT, R5, RZ, PT, P0 ;  /* 0x000000ff0500720c */ /* 0x000fda0003f05300 */
[----:B------:R-:W-:Y:S05]  /*1050*/  @!P0 BRA `(.L_x_14) ;  /* 0x0000000000088947 */ /* 0x000fea0003800000 */
[----:B-1----:R0:W5:Y:S01]  /*1060*/  LD.E R155, desc[UR36][R4.64] ;  /* 0x00000024049b7980 */ /* 0x002162000c101900 */
[----:B------:R-:W-:Y:S05]  /*1070*/  BRA `(.L_x_15) ;  /* 0x0000000000247947 */ /* 0x000fea0003800000 */
.L_x_14:
[----:B------:R-:W-:Y:S02]  /*1080*/  ULDC.64 UR4, c[0x0][0x590] ;  /* 0x0001640000047ab9 */ /* 0x000fe40000000a00 */
[----:B------:R-:W-:-:S04]  /*1090*/  ISETP.NE.U32.AND P0, PT, RZ, UR4, PT ;  /* 0x00000004ff007c0c */ /* 0x000fc8000bf05070 */
[----:B------:R-:W-:-:S13]  /*10a0*/  ISETP.NE.AND.EX P0, PT, RZ, UR5, PT, P0 ;  /* 0x00000005ff007c0c */ /* 0x000fda000bf05300 */
[----:B------:R-:W-:Y:S05]  /*10b0*/  @!P0 BRA `(.L_x_16) ;  /* 0x00000000000c8947 */ /* 0x000fea0003800000 */
[----:B0-----:R-:W1:Y:S02]  /*10c0*/  LDC.64 R4, c[0x0][0x590] ;  /* 0x00016400ff047b82 */ /* 0x001e640000000a00 */
[----:B-1----:R1:W5:Y:S01]  /*10d0*/  LDG.E R155, desc[UR36][R4.64] ;  /* 0x00000024049b7981 */ /* 0x002362000c1e1900 */
[----:B------:R-:W-:Y:S05]  /*10e0*/  BRA `(.L_x_15) ;  /* 0x0000000000087947 */ /* 0x000fea0003800000 */
.L_x_16:
[----:B------:R-:W-:Y:S02]  /*10f0*/  ULDC UR4, c[0x0][0x584] ;  /* 0x0001610000047ab9 */ /* 0x000fe40000000800 */
[----:B-1----:R-:W-:-:S07]  /*1100*/  IMAD.U32 R155, RZ, RZ, UR4 ;  /* 0x00000004ff9b7e24 */ /* 0x002fce000f8e00ff */
.L_x_15:
[----:B------:R-:W-:-:S13]  /*1110*/  LOP3.LUT P0, RZ, R0, 0xff, RZ, 0xc0, !PT ;  /* 0x000000ff00ff7812 */ /* 0x000fda000780c0ff */
[----:B------:R-:W-:Y:S05]  /*1120*/  @!P0 EXIT ;  /* 0x000000000000894d */ /* 0x000fea0003800000 */
[----:B------:R-:W-:Y:S01]  /*1130*/  ULDC UR4, c[0x0][0x28c] ;  /* 0x0000a30000047ab9 */ /* 0x000fe20000000800 */
[----:B------:R-:W-:Y:S01]  /*1140*/  UMOV UR38, URZ ;  /* 0x0000003f00267c82 */ /* 0x000fe20008000000 */
[----:B------:R-:W-:Y:S01]  /*1150*/  UIADD3 UR4, UR4, 0x1f, URZ ;  /* 0x0000001f04047890 */ /* 0x000fe2000fffe03f */
[----:B------:R-:W-:-:S03]  /*1160*/  UMOV UR39, URZ ;  /* 0x0000003f00277c82 */ /* 0x000fc60008000000 */
[----:B------:R-:W-:-:S04]  /*1170*/  USHF.R.S32.HI UR5, URZ, 0x1f, UR4 ;  /* 0x0000001f3f057899 */ /* 0x000fc80008011404 */
[----:B------:R-:W-:-:S04]  /*1180*/  ULEA.HI UR5, UR5, UR4, URZ, 0x5 ;  /* 0x0000000405057291 */ /* 0x000fc8000f8f283f */
[----:B------:R-:W-:-:S12]  /*1190*/  USHF.R.S32.HI UR40, URZ, 0x5, UR5 ;  /* 0x000000053f287899 */ /* 0x000fd80008011405 */
.L_x_296:
[----:B------:R-:W-:Y:S01]  /*11a0*/  LOP3.LUT R0, R18, 0x80, RZ, 0xc0, !PT ;  /* 0x0000008012007812 */ /* 0x000fe200078ec0ff */
[----:B------:R-:W2:Y:S01]  /*11b0*/  S2UR UR7, SR_CgaCtaId ;  /* 0x00000000000779c3 */ /* 0x000ea20000008800 */
[----:B------:R-:W-:Y:S02]  /*11c0*/  UMOV UR6, 0x400 ;  /* 0x0000040000067882 */ /* 0x000fe40000000000 */
[----:B------:R-:W-:-:S06]  /*11d0*/  SHF.R.U32.HI R0, RZ, 0x7, R0 ;  /* 0x00000007ff007819 */ /* 0x000fcc0000011600 */
[----:B---3--:R-:W3:Y:S01]  /*11e0*/  SHFL.IDX PT, R0, R0, RZ, 0x1f ;  /* 0x00001fff00007589 */ /* 0x008ee200000e0000 */
[----:B--2---:R-:W-:Y:S01]  /*11f0*/  ULEA UR6, UR7, UR6, 0x18 ;  /* 0x0000000607067291 */ /* 0x004fe2000f8ec03f */
[----:B---3--:R-:W-:-:S13]  /*1200*/  R2UR UR4, R0 ;  /* 0x00000000000472ca */ /* 0x008fda00000e0000 */
[----:B------:R-:W-:-:S04]  /*1210*/  ULEA.HI UR5, UR4, UR4, URZ, 0x1 ;  /* 0x0000000404057291 */ /* 0x000fc8000f8f083f */
[----:B------:R-:W-:-:S04]  /*1220*/  ULOP3.LUT UR5, UR5, 0x1ffffe, URZ, 0xc0, !UPT ;  /* 0x001ffffe05057892 */ /* 0x000fc8000f8ec03f */
[----:B------:R-:W-:-:S03]  /*1230*/  UIADD3 UR5, UR4, -UR5, URZ ;  /* 0x8000000504057290 */ /* 0x000fc6000fffe03f */
[----:B------:R-:W-:Y:S01]  /*1240*/  ULDC UR4, c[0x0][0x28c] ;  /* 0x0000a30000047ab9 */ /* 0x000fe20000000800 */
[----:B------:R-:W-:Y:S01]  /*1250*/  ULEA UR5, UR5, UR6, 0xb ;  /* 0x0000000605057291 */ /* 0x000fe2000f8e583f */
[----:B------:R-:W-:-:S03]  /*1260*/  ISETP.LT.AND P0, PT, RZ, UR4, PT ;  /* 0x00000004ff007c0c */ /* 0x000fc6000bf01270 */
[----:B------:R-:W-:-:S04]  /*1270*/  UIADD3 UR5, UR5, 0x100, URZ ;  /* 0x0000010005057890 */ /* 0x000fc8000fffe03f */
[----:B------:R-:W-:-:S04]  /*1280*/  USHF.R.U32.HI UR5, URZ, 0x4, UR5 ;  /* 0x000000043f057899 */ /* 0x000fc80008011605 */
[----:B------:R-:W-:Y:S02]  /*1290*/  ULOP3.LUT UR41, UR5, 0x3fff, URZ, 0xc0, !UPT ;  /* 0x00003fff05297892 */ /* 0x000fe4000f8ec03f */
[----:B0-----:R-:W-:Y:S10]  /*12a0*/  @P0 BRA `(.L_x_17) ;  /* 0x0000000000400947 */ /* 0x001ff40003800000 */
[----:B------:R-:W-:Y:S01]  /*12b0*/  MOV R0, 0x0 ;  /* 0x0000000000007802 */ /* 0x000fe20000000f00 */
[----:B------:R-:W-:Y:S01]  /*12c0*/  ULDC.64 UR4, c[0x4][0x68] ;  /* 0x01001a0000047ab9 */ /* 0x000fe20000000a00 */
[----:B------:R-:W-:Y:S01]  /*12d0*/  ULDC.64 UR6, c[0x4][0x8] ;  /* 0x0100020000067ab9 */ /* 0x000fe20000000a00 */
[----:B01----:R-:W-:Y:S01]  /*12e0*/  IMAD.U32 R4, RZ, RZ, UR4 ;  /* 0x00000004ff047e24 */ /* 0x003fe2000f8e00ff */
[----:B------:R0:W1:Y:S01]  /*12f0*/  LDC.64 R14, c[0x4][R0] ;  /* 0x01000000000e7b82 */ /* 0x0000620000000a00 */
[----:B------:R-:W-:Y:S01]  /*1300*/  IMAD.U32 R5, RZ, RZ, UR5 ;  /* 0x00000005ff057e24 */ /* 0x000fe2000f8e00ff */
[----:B------:R-:W-:Y:S01]  /*1310*/  ULDC.64 UR4, c[0x4][0x70] ;  /* 0x01001c0000047ab9 */ /* 0x000fe20000000a00 */
[----:B------:R-:W-:Y:S02]  /*1320*/  IMAD.U32 R10, RZ, RZ, UR6 ;  /* 0x00000006ff0a7e24 */ /* 0x000fe4000f8e00ff */
[----:B------:R-:W-:Y:S02]  /*1330*/  IMAD.U32 R6, RZ, RZ, UR4 ;  /* 0x00000004ff067e24 */ /* 0x000fe4000f8e00ff */
[----:B------:R-:W-:-:S02]  /*1340*/  IMAD.U32 R7, RZ, RZ, UR5 ;  /* 0x00000005ff077e24 */ /* 0x000fc4000f8e00ff */
[----:B------:R-:W-:Y:S02]  /*1350*/  IMAD.U32 R11, RZ, RZ, UR7 ;  /* 0x00000007ff0b7e24 */ /* 0x000fe4000f8e00ff */
[----:B------:R-:W-:Y:S02]  /*1360*/  IMAD.MOV.U32 R8, RZ, RZ, 0x1e1 ;  /* 0x000001e1ff087424 */ /* 0x000fe400078e00ff */
[----:B------:R-:W-:Y:S02]  /*1370*/  IMAD.MOV.U32 R12, RZ, RZ, 0x1 ;  /* 0x00000001ff0c7424 */ /* 0x000fe400078e00ff */
[----:B0-----:R-:W-:-:S07]  /*1380*/  IMAD.MOV.U32 R13, RZ, RZ, RZ ;  /* 0x000000ffff0d7224 */ /* 0x001fce00078e00ff */
[----:B------:R-:W-:-:S07]  /*1390*/  LEPC R20, `(.L_x_17) ;  /* 0x000000001014794e */ /* 0x000fce0000000000 */
[----:B-1---5:R-:W-:Y:S05]  /*13a0*/  CALL.ABS.NOINC R14 ;  /* 0x000000000e007343 */ /* 0x022fea0003c00000 */
.L_x_17:
[----:B------:R-:W-:-:S04]  /*13b0*/  LOP3.LUT R0, R19, 0x1, RZ, 0xfc, !PT ;  /* 0x0000000113007812 */ /* 0x000fc800078efcff */
[----:B------:R-:W-:-:S13]  /*13c0*/  ISETP.NE.AND P0, PT, R0, 0x3, PT ;  /* 0x000000030000780c */ /* 0x000fda0003f05270 */
[----:B------:R-:W-:Y:S05]  /*13d0*/  @!P0 BRA `(.L_x_18) ;  /* 0x0000000000048947 */ /* 0x000fea0003800000 */
[----:B------:R-:W-:Y:S01]  /*13e0*/  BPT.TRAP 0x1 ;  /* 0x000000040000795c */ /* 0x000fe20000300000 */
.L_x_18:
[----:B------:R-:W2:Y:S01]  /*13f0*/  S2UR UR5, SR_CgaCtaId ;  /* 0x00000000000579c3 */ /* 0x000ea20000008800 */
[----:B------:R-:W-:Y:S01]  /*1400*/  UMOV UR4, 0x400 ;  /* 0x0000040000047882 */ /* 0x000fe20000000000 */
[----:B------:R-:W-:Y:S02]  /*1410*/  IMAD.U32 R0, RZ, RZ, UR38 ;  /* 0x00000026ff007e24 */ /* 0x000fe4000f8e00ff */
[----:B------:R-:W-:-:S03]  /*1420*/  IMAD.U32 R3, RZ, RZ, UR39 ;  /* 0x00000027ff037e24 */ /* 0x000fc6000f8e00ff */
[----:B------:R-:W-:Y:S01]  /*1430*/  SHF.L.U32 R0, R0, 0x1f, RZ ;  /* 0x0000001f00007819 */ /* 0x000fe200000006ff */
[----:B--2---:R-:W-:-:S06]  /*1440*/  ULEA UR4, UR5, UR4, 0x18 ;  /* 0x0000000405047291 */ /* 0x004fcc000f8ec03f */
[----:B------:R-:W-:-:S04]  /*1450*/  IMAD.U32 R6, RZ, RZ, UR4 ;  /* 0x00000004ff067e24 */ /* 0x000fc8000f8e00ff */
[----:B------:R-:W-:-:S04]  /*1460*/  IMAD R3, R3, 0x8, R6 ;  /* 0x0000000803037824 */ /* 0x000fc800078e0206 */
[----:B------:R2:W3:Y:S01]  /*1470*/  SYNCS.PHASECHK.TRANS64.TRYWAIT P1, [R3+URZ], R0 ;  /* 0x00000000030075a7 */ /* 0x0004e2000802017f */
[----:B------:R-:W-:Y:S05]  /*1480*/  @!P0 BRA `(.L_x_19) ;  /* 0x0000000000048947 */ /* 0x000fea0003800000 */
[----:B------:R-:W-:Y:S01]  /*1490*/  BPT.TRAP 0x1 ;  /* 0x000000040000795c */ /* 0x000fe20000300000 */
.L_x_19:
[----:B---3--:R-:W-:Y:S05]  /*14a0*/  @P1 BRA `(.L_x_20) ;  /* 0x0000000000081947 */ /* 0x008fea0003800000 */
[----:B------:R-:W3:Y:S02]  /*14b0*/  SYNCS.PHASECHK.TRANS64.TRYWAIT P1, [R3+URZ], R0 ;  /* 0x00000000030075a7 */ /* 0x000ee4000802017f */
[----:B---3--:R-:W-:Y:S05]  /*14c0*/  @!P1 BRA `(.L_x_21) ;  /* 0x0000008800009947 */ /* 0x008fea0003800000 */
.L_x_20:
[----:B------:R-:W-:-:S04]  /*14d0*/  UISETP.LT.AND UP0, UPT, UR40, 0x1, UPT ;  /* 0x000000012800788c */ /* 0x000fc8000bf01270 */
[----:B------:R-:W-:-:S06]  /*14e0*/  USEL UR4, UR40, 0x1, UP0 ;  /* 0x0000000128047887 */ /* 0x000fcc0008000000 */
[----:B--23--:R-:W-:Y:S01]  /*14f0*/  IMAD.U32 R0, RZ, RZ, UR4 ;  /* 0x00000004ff007e24 */ /* 0x00cfe2000f8e00ff */
[----:B------:R-:W-:Y:S05]  /*1500*/  WARPSYNC.ALL ;  /* 0x0000000000007948 */ /* 0x000fea0003800000 */
[----:B------:R-:W-:-:S04]  /*1510*/  IADD3 R0, -R0, UR40, RZ ;  /* 0x0000002800007c10 */ /* 0x000fc8000fffe1ff */
[----:B------:R-:W-:Y:S02]  /*1520*/  ISETP.GE.AND P1, PT, R0, 0x1, PT ;  /* 0x000000010000780c */ /* 0x000fe40003f26270 */
[----:B------:R-:W-:Y:S01]  /*1530*/  R2UR UR4, R6 ;  /* 0x00000000060472ca */ /* 0x000fe200000e0000 */
[----:B------:R-:W-:Y:S01]  /*1540*/  ULOP3.LUT UR41, UR41, 0x10000, URZ, 0xfc, !UPT ;  /* 0x0001000029297892 */ /* 0x000fe2000f8efc3f */
[----:B------:R-:W-:Y:S01]  /*1550*/  WARPGROUP.ARRIVE ;  /* 0x00000000000079c5 */ /* 0x000fe20000000000 */
[----:B------:R-:W-:Y:S01]  /*1560*/  UMOV UR5, 0xc0000010 ;  /* 0xc000001000057882 */ /* 0x000fe20000000000 */
[----:B------:R-:W-:-:S09]  /*1570*/  UMOV UR7, 0xc0000010 ;  /* 0xc000001000077882 */ /* 0x000fd20000000000 */
[----:B------:R-:W-:-:S04]  /*1580*/  UIADD3 UR4, UR4, 0x5100, URZ ;  /* 0x0000510004047890 */ /* 0x000fc8000fffe03f */
[----:B------:R-:W-:-:S04]  /*1590*/  USHF.R.U32.HI UR4, URZ, 0x4, UR4 ;  /* 0x000000043f047899 */ /* 0x000fc80008011604 */
[----:B------:R-:W-:-:S04]  /*15a0*/  ULOP3.LUT UR4, UR4, 0x3fff, URZ, 0xc0, !UPT ;  /* 0x00003fff04047892 */ /* 0x000fc8000f8ec03f */
[----:B------:R-:W-:Y:S02]  /*15b0*/  ULOP3.LUT UR9, UR4, 0x10000, URZ, 0xfc, !UPT ;  /* 0x0001000004097892 */ /* 0x000fe4000f8efc3f */
[----:B------:R-:W-:Y:S02]  /*15c0*/  ULEA UR4, UR39, UR41, 0x8 ;  /* 0x0000002927047291 */ /* 0x000fe4000f8e403f */
[----:B------:R-:W-:-:S09]  /*15d0*/  ULEA UR6, UR39, UR9, 0x9 ;  /* 0x0000000927067291 */ /* 0x000fd2000f8e483f */
[----:B------:R-:W-:Y:S03]  /*15e0*/  IGMMA.64x256x32.S8.S8 R24, gdesc[UR4], RZ, !UPT, gsb0 ;  /* 0x06600000041879f1 */ /* 0x000fe6000c0410ff */
[----:B------:R-:W-:Y:S02]  /*15f0*/  WARPGROUP.DEPBAR.LE gsb0, 0x0 ;  /* 0x00008000000079c5 */ /* 0x000fe40000010000 */
[----:B------:R-:W-:Y:S05]  /*1600*/  @!P1 BRA `(.L_x_22) ;  /* 0x0000000000c89947 */ /* 0x000fea0003800000 */
[----:B------:R-:W-:Y:S02]  /*1610*/  UIADD3 UR4, UR39, 0x1, URZ ;  /* 0x0000000127047890 */ /* 0x000fe4000fffe03f */
[----:B------:R-:W-:Y:S02]  /*1620*/  IMAD.U32 R3, RZ, RZ, UR39 ;  /* 0x00000027ff037e24 */ /* 0x000fe4000f8e00ff */
[----:B------:R-:W-:-:S04]  /*1630*/  UISETP.NE.AND UP0, UPT, UR4, 0x5, UPT ;  /* 0x000000050400788c */ /* 0x000fc8000bf05270 */
[----:B------:R-:W-:Y:S02]  /*1640*/  USEL UR5, URZ, 0x1, UP0 ;  /* 0x000000013f057887 */ /* 0x000fe40008000000 */
[----:B------:R-:W-:Y:S02]  /*1650*/  USEL UR8, UR4, URZ, UP0 ;  /* 0x0000003f04087287 */ /* 0x000fe40008000000 */
[----:B------:R-:W-:-:S06]  /*1660*/  ULOP3.LUT UR5, UR38, UR5, URZ, 0x3c, !UPT ;  /* 0x0000000526057292 */ /* 0x000fcc000f8e3c3f */
[----:B------:R-:W-:-:S07]  /*1670*/  IMAD.U32 R7, RZ, RZ, UR5 ;  /* 0x00000005ff077e24 */ /* 0x000fce000f8e00ff */
.L_x_29:
[----:B------:R-:W-:Y:S05]  /*1680*/  @!P0 BRA `(.L_x_23) ;  /* 0x0000000000048947 */ /* 0x000fea0003800000 */
[----:B------:R-:W-:Y:S01]  /*1690*/  BPT.TRAP 0x1 ;  /* 0x000000040000795c */ /* 0x000fe20000300000 */
.L_x_23:
[----:B------:R-:W2:Y:S01]  /*16a0*/  S2UR UR5, SR_CgaCtaId ;  /* 0x00000000000579c3 */ /* 0x000ea20000008800 */
[----:B------:R-:W-:Y:S01]  /*16b0*/  UMOV UR4, 0x400 ;  /* 0x0000040000047882 */ /* 0x000fe20000000000 */
[----:B01----:R-:W-:Y:S01]  /*16c0*/  IMAD.U32 R5, RZ, RZ, UR8 ;  /* 0x00000008ff057e24 */ /* 0x003fe2000f8e00ff */
[----:B------:R-:W-:Y:S01]  /*16d0*/  SHF.L.U32 R4, R7, 0x1f, RZ ;  /* 0x0000001f07047819 */ /* 0x000fe200000006ff */
[----:B--2---:R-:W-:-:S06]  /*16e0*/  ULEA UR4, UR5, UR4, 0x18 ;  /* 0x0000000405047291 */ /* 0x004fcc000f8ec03f */
[----:B------:R-:W-:-:S04]  /*16f0*/  IMAD.U32 R6, RZ, RZ, UR4 ;  /* 0x00000004ff067e24 */ /* 0x000fc8000f8e00ff */
[----:B------:R-:W-:-:S04]  /*1700*/  IMAD R5, R5, 0x8, R6 ;  /* 0x0000000805057824 */ /* 0x000fc800078e0206 */
[----:B------:R0:W1:Y:S01]  /*1710*/  SYNCS.PHASECHK.TRANS64.TRYWAIT P1, [R5+URZ], R4 ;  /* 0x00000004050075a7 */ /* 0x000062000802017f */
[----:B------:R-:W-:Y:S05]  /*1720*/  @!P0 BRA `(.L_x_24) ;  /* 0x0000000000048947 */ /* 0x000fea0003800000 */
[----:B------:R-:W-:Y:S01]  /*1730*/  BPT.TRAP 0x1 ;  /* 0x000000040000795c */ /* 0x000fe20000300000 */
.L_x_24:
[----:B-1----:R-:W-:Y:S05]  /*1740*/  @P1 BRA `(.L_x_25) ;  /* 0x0000000000081947 */ /* 0x002fea0003800000 */
[----:B------:R-:W1:Y:S02]  /*1750*/  SYNCS.PHASECHK.TRANS64.TRYWAIT P1, [R5+URZ], R4 ;  /* 0x00000004050075a7 */ /* 0x000e64000802017f */
[----:B-1----:R-:W-:Y:S05]  /*1760*/  @!P1 BRA `(.L_x_26) ;  /* 0x00000084006c9947 */ /* 0x002fea0003800000 */
.L_x_25:
[----:B------:R-:W-:Y:S01]  /*1770*/  ULEA UR4, UR8, UR41, 0x8 ;  /* 0x0000002908047291 */ /* 0x000fe2000f8e403f */
[----:B------:R-:W-:Y:S01]  /*1780*/  WARPGROUP.ARRIVE ;  /* 0x00000000000079c5 */ /* 0x000fe20000000000 */
[----:B------:R-:W-:Y:S01]  /*1790*/  ULEA UR6, UR8, UR9, 0x9 ;  /* 0x0000000908067291 */ /* 0x000fe2000f8e483f */
[----:B------:R-:W-:Y:S01]  /*17a0*/  UMOV UR5, 0xc0000010 ;  /* 0xc000001000057882 */ /* 0x000fe20000000000 */
[----:B------:R-:W-:-:S07]  /*17b0*/  UMOV UR7, 0xc0000010 ;  /* 0xc000001000077882 */ /* 0x000fce0000000000 */
[----:B------:R-:W-:Y:S03]  /*17c0*/  IGMMA.64x256x32.S8.S8 R24, gdesc[UR4], R24, gsb0 ;  /* 0x06600000041879f1 */ /* 0x000fe60008041018 */
[----:B------:R-:W-:Y:S02]  /*17d0*/  WARPGROUP.DEPBAR.LE gsb0, 0x0 ;  /* 0x00008000000079c5 */ /* 0x000fe40000010000 */
[----:B------:R-:W-:Y:S05]  /*17e0*/  @!P0 BRA `(.L_x_27) ;  /* 0x0000000000048947 */ /* 0x000fea0003800000 */
[----:B------:R-:W-:Y:S01]  /*17f0*/  BPT.TRAP 0x1 ;  /* 0x000000040000795c */ /* 0x000fe20000300000 */
.L_x_27:
[----:B------:R-:W-:-:S13]  /*1800*/  ISETP.NE.AND P1, PT, R157, RZ, PT ;  /* 0x000000ff9d00720c */ /* 0x000fda0003f25270 */
[----:B01----:R-:W-:-:S04]  /*1810*/  @P1 IMAD R4, R3, 0x8, R6 ;  /* 0x0000000803041824 */ /* 0x003fc800078e0206 */
[----:B------:R-:W-:-:S05]  /*1820*/  @P1 VIADD R4, R4, 0x28 ;  /* 0x0000002804041836 */ /* 0x000fca0000000000 */
[----:B------:R-:W-:-:S04]  /*1830*/  @P1 PRMT R4, R23, 0x654, R4 ;  /* 0x0000065417041816 */ /* 0x000fc80000000004 */
[----:B------:R0:W-:Y:S01]  /*1840*/  @P1 SYNCS.ARRIVE.TRANS64.RED.A1T0 RZ, [R4+URZ], RZ ;  /* 0x000000ff04ff19a7 */ /* 0x0001e2000810043f */
[----:B------:R-:W-:-:S13]  /*1850*/  ISETP.GT.U32.AND P1, PT, R19, 0x1, PT ;  /* 0x000000011300780c */ /* 0x000fda0003f24070 */
[----:B0-----:R-:W-:Y:S05]  /*1860*/  @P1 BRA `(.L_x_28) ;  /* 0x0000000000041947 */ /* 0x001fea0003800000 */
[----:B------:R-:W-:Y:S01]  /*1870*/  BPT.TRAP 0x1 ;  /* 0x000000040000795c */ /* 0x000fe20000300000 */
.L_x_28:
[----:B------:R-:W-:Y:S01]  /*1880*/  UIADD3 UR8, UR8, 0x1, URZ ;  /* 0x0000000108087890 */ /* 0x000fe2000fffe03f */
[C---:B------:R-:W-:Y:S01]  /*1890*/  ISETP.GT.AND P2, PT, R0.reuse, 0x1, PT ;  /* 0x000000010000780c */ /* 0x040fe20003f44270 */
[----:B------:R-:W-:Y:S02]  /*18a0*/  VIADD R3, R3, 0x1 ;  /* 0x0000000103037836 */ /* 0x000fe40000000000 */
[----:B------:R-:W-:Y:S01]  /*18b0*/  UISETP.NE.AND UP0, UPT, UR8, 0x5, UPT ;  /* 0x000000050800788c */ /* 0x000fe2000bf05270 */
[----:B------:R-:W-:Y:S02]  /*18c0*/  VIADD R0, R0, 0xffffffff ;  /* 0xffffffff00007836 */ /* 0x000fe40000000000 */
[C---:B------:R-:W-:Y:S01]  /*18d0*/  ISETP.NE.AND P1, PT, R3.reuse, 0x5, PT ;  /* 0x000000050300780c */ /* 0x040fe20003f25270 */
[----:B------:R-:W-:Y:S02]  /*18e0*/  USEL UR4, URZ, 0x1, UP0 ;  /* 0x000000013f047887 */ /* 0x000fe40008000000 */
[----:B------:R-:W-:Y:S01]  /*18f0*/  USEL UR8, UR8, URZ, UP0 ;  /* 0x0000003f08087287 */ /* 0x000fe20008000000 */
[----:B------:R-:W-:-:S03]  /*1900*/  SEL R3, R3, RZ, P1 ;  /* 0x000000ff03037207 */ /* 0x000fc60000800000 */
[----:B------:R-:W-:Y:S01]  /*1910*/  LOP3.LUT R7, R7, UR4, RZ, 0x3c, !PT ;  /* 0x0000000407077c12 */ /* 0x000fe2000f8e3cff */
[----:B------:R-:W-:Y:S07]  /*1920*/  @P2 BRA `(.L_x_29) ;  /* 0xfffffffc00542947 */ /* 0x000fee000383ffff */
.L_x_22:
[----:B------:R-:W2:Y:S02]  /*1930*/  LDC R0, c[0x0][0x28c] ;  /* 0x0000a300ff007b82 */ /* 0x000ea40000000800 */
[----:B--2---:R-:W-:-:S13]  /*1940*/  ISETP.GE.AND P1, PT, R0, 0x1, PT ;  /* 0x000000010000780c */ /* 0x004fda0003f26270 */
[----:B------:R-:W-:Y:S05]  /*1950*/  @!P1 BRA `(.L_x_30) ;  /* 0x0000000000509947 */ /* 0x000fea0003800000 */
[----:B------:R-:W-:Y:S05]  /*1960*/  @!P0 BRA `(.L_x_31) ;  /* 0x0000000000048947 */ /* 0x000fea0003800000 */
[----:B------:R-:W-:Y:S01]  /*1970*/  BPT.TRAP 0x1 ;  /* 0x000000040000795c */ /* 0x000fe20000300000 */
.L_x_31:
[----:B------:R-:W-:Y:S01]  /*1980*/  ISETP.NE.AND P1, PT, R157, RZ, PT ;  /* 0x000000ff9d00720c */ /* 0x000fe20003f25270 */
[----:B------:R-:W-:Y:S01]  /*1990*/  BSSY B0, `(.L_x_32) ;  /* 0x000000e000007945 */ /* 0x000fe20003800000 */
[----:B------:R-:W-:-:S11]  /*19a0*/  ISETP.GT.U32.AND P0, PT, R19, 0x1, PT ;  /* 0x000000011300780c */ /* 0x000fd60003f04070 */
[----:B------:R-:W-:Y:S05]  /*19b0*/  @!P1 BRA `(.L_x_33) ;  /* 0x00000000002c9947 */ /* 0x000fea0003800000 */
[----:B------:R-:W-:-:S04]  /*19c0*/  UISETP.LT.AND UP0, UPT, UR40, 0x1, UPT ;  /* 0x000000012800788c */ /* 0x000fc8000bf01270 */
[----:B------:R-:W-:-:S04]  /*19d0*/  USEL UR6, UR40, 0x1, UP0 ;  /* 0x0000000128067887 */ /* 0x000fc80008000000 */
[----:B------:R-:W-:-:S04]  /*19e0*/  UIADD3 UR6, UR39, UR40, -UR6 ;  /* 0x0000002827067290 */ /* 0x000fc8000fffe806 */
[----:B------:R-:W-:-:S04]  /*19f0*/  UIMAD.WIDE.U32 UR4, UR6, -0x33333333, URZ ;  /* 0xcccccccd060478a5 */ /* 0x000fc8000f8e003f */
[----:B------:R-:W-:-:S04]  /*1a00*/  USHF.R.U32.HI UR4, URZ, 0x2, UR5 ;  /* 0x000000023f047899 */ /* 0x000fc80008011605 */
[----:B------:R-:W-:-:S06]  /*1a10*/  UIMAD UR6, UR4, -0x5, UR6 ;  /* 0xfffffffb040678a4 */ /* 0x000fcc000f8e0206 */
[----:B------:R-:W-:-:S04]  /*1a20*/  IMAD.U32 R3, RZ, RZ, UR6 ;  /* 0x00000006ff037e24 */ /* 0x000fc8000f8e00ff */
[----:B------:R-:W-:-:S04]  /*1a30*/  IMAD R0, R3, 0x8, R6 ;  /* 0x0000000803007824 */ /* 0x000fc800078e0206 */
[----:B------:R-:W-:-:S05]  /*1a40*/  VIADD R0, R0, 0x28 ;  /* 0x0000002800007836 */ /* 0x000fca0000000000 */
[----:B------:R-:W-:-:S04]  /*1a50*/  PRMT R0, R23, 0x654, R0 ;  /* 0x0000065417007816 */ /* 0x000fc80000000000 */
[----:B------:R2:W-:Y:S03]  /*1a60*/  SYNCS.ARRIVE.TRANS64.RED.A1T0 RZ, [R0+URZ], RZ ;  /* 0x000000ff00ff79a7 */ /* 0x0005e6000810043f */
.L_x_33:
[----:B------:R-:W-:Y:S05]  /*1a70*/  BSYNC B0 ;  /* 0x0000000000007941 */ /* 0x000fea0003800000 */
.L_x_32:
[----:B------:R-:W-:Y:S05]  /*1a80*/  @P0 BRA `(.L_x_30) ;  /* 0x0000000000040947 */ /* 0x000fea0003800000 */
[----:B------:R-:W-:Y:S01]  /*1a90*/  BPT.TRAP 0x1 ;  /* 0x000000040000795c */ /* 0x000fe20000300000 */
.L_x_30:
[----:B------:R-:W3:Y:S01]  /*1aa0*/  LDC R13, c[0x0][0x288] ;  /* 0x0000a200ff0d7b82 */ /* 0x000ee20000000800 */
[--C-:B--2---:R-:W-:Y:S01]  /*1ab0*/  SHF.R.U32.HI R0, RZ, 0x2, R18.reuse ;  /* 0x00000002ff007819 */ /* 0x104fe20000011612 */
[----:B------:R-:W-:Y:S01]  /*1ac0*/  UIADD3 UR39, UR40, UR39, URZ ;  /* 0x0000002728277290 */ /* 0x000fe2000fffe03f */
[----:B01----:R-:W-:Y:S01]  /*1ad0*/  SHF.R.U32.HI R5, RZ, 0x7, R18 ;  /* 0x00000007ff057819 */ /* 0x003fe20000011612 */
[----:B------:R-:W-:Y:S01]  /*1ae0*/  ULDC UR7, c[0x0][0x284] ;  /* 0x0000a10000077ab9 */ /* 0x000fe20000000800 */
[----:B------:R-:W-:Y:S01]  /*1af0*/  LOP3.LUT R4, R18, 0x60, RZ, 0xc0, !PT ;  /* 0x0000006012047812 */ /* 0x000fe200078ec0ff */
[----:B------:R-:W-:Y:S01]  /*1b00*/  UISETP.GT.U32.AND UP0, UPT, UR39, 0x4, UPT ;  /* 0x000000042700788c */ /* 0x000fe2000bf04070 */
[----:B------:R-:W-:Y:S01]  /*1b10*/  LOP3.LUT R3, R0, 0x7, RZ, 0xc0, !PT ;  /* 0x0000000700037812 */ /* 0x000fe200078ec0ff */
[----:B------:R-:W-:Y:S01]  /*1b20*/  UISETP.GE.U32.AND UP1, UPT, UR40, 0x5, UPT ;  /* 0x000000052800788c */ /* 0x000fe2000bf26070 */
[----:B------:R-:W-:Y:S01]  /*1b30*/  LOP3.LUT R0, R5, 0x1, RZ, 0xc0, !PT ;  /* 0x0000000105007812 */ /* 0x000fe200078ec0ff */
[----:B------:R-:W-:Y:S01]  /*1b40*/  UISETP.LT.U32.AND UP0, UPT, UR40, 0x5, UP0 ;  /* 0x000000052800788c */ /* 0x000fe20008701070 */
[----:B------:R-:W-:Y:S01]  /*1b50*/  SHF.R.U32.HI R6, RZ, 0x1, R4 ;  /* 0x00000001ff067819 */ /* 0x000fe20000011604 */
[----:B------:R-:W-:Y:S01]  /*1b60*/  IMAD.SHL.U32 R4, R18, 0x2, RZ ;  /* 0x0000000212047824 */ /* 0x000fe200078e00ff */
[----:B------:R-:W-:Y:S01]  /*1b70*/  SHF.R.S32.HI R14, RZ, 0x1f, R22 ;  /* 0x0000001fff0e7819 */ /* 0x000fe20000011416 */
[----:B------:R-:W-:Y:S01]  /*1b80*/  IMAD.SHL.U32 R8, R0, 0x40, RZ ;  /* 0x0000004000087824 */ /* 0x000fe200078e00ff */
[--C-:B------:R-:W-:Y:S01]  /*1b90*/  IADD3 R5, RZ, -R6, -R3.reuse ;  /* 0x80000006ff057210 */ /* 0x100fe20007ffe803 */
[----:B------:R-:W-:Y:S01]  /*1ba0*/  ULDC.64 UR8, c[0x0][0x5d0] ;  /* 0x0001740000087ab9 */ /* 0x000fe20000000a00 */
[----:B------:R-:W-:Y:S01]  /*1bb0*/  LOP3.LUT R9, R4, 0x6, RZ, 0xc0, !PT ;  /* 0x0000000604097812 */ /* 0x000fe200078ec0ff */
[----:B------:R-:W-:Y:S01]  /*1bc0*/  UIMAD.WIDE.U32 UR4, UR39, -0x33333333, URZ ;  /* 0xcccccccd270478a5 */ /* 0x000fe2000f8e003f */
[----:B------:R-:W-:Y:S01]  /*1bd0*/  LOP3.LUT R3, R8, 0x40, R3, 0xe2, !PT ;  /* 0x0000004008037812 */ /* 0x000fe200078ee203 */
[----:B------:R-:W-:Y:S01]  /*1be0*/  IMAD R7, R0, -0x40, R5 ;  /* 0xffffffc000077824 */ /* 0x000fe200078e0205 */
[----:B------:R-:W-:Y:S01]  /*1bf0*/  LOP3.LUT R0, R18, 0x3, RZ, 0xc0, !PT ;  /* 0x0000000312007812 */ /* 0x000fe200078ec0ff */
[----:B------:R-:W-:Y:S01]  /*1c00*/  USEL UR6, URZ, 0x1, !UP0 ;  /* 0x000000013f067887 */ /* 0x000fe2000c000000 */
[----:B------:R-:W-:Y:S01]  /*1c10*/  PRMT R8, R9, 0x6540, R152 ;  /* 0x0000654009087816 */ /* 0x000fe20000000098 */
[----:B------:R-:W-:Y:S01]  /*1c20*/  IMAD.SHL.U32 R152, R152, 0x100, RZ ;  /* 0x0000010098987824 */ /* 0x000fe200078e00ff */
[----:B------:R-:W-:Y:S01]  /*1c30*/  USHF.R.U32.HI UR4, URZ, 0x2, UR5 ;  /* 0x000000023f047899 */ /* 0x000fe20008011605 */
[----:B---3--:R-:W-:Y:S01]  /*1c40*/  IMAD R11, R0, -0x2, R13 ;  /* 0xfffffffe000b7824 */ /* 0x008fe200078e020d */
[--C-:B------:R-:W-:Y:S01]  /*1c50*/  SHF.R.S32.HI R9, RZ, 0x1f, R8.reuse ;  /* 0x0000001fff097819 */ /* 0x100fe20000011408 */
[C---:B------:R-:W-:Y:S01]  /*1c60*/  IMAD.SHL.U32 R0, R153.reuse, 0x80, RZ ;  /* 0x0000008099007824 */ /* 0x040fe200078e00ff */
[----:B------:R-:W-:Y:S01]  /*1c70*/  ISETP.GE.AND P0, PT, R152, R13, PT ;  /* 0x0000000d9800720c */ /* 0x000fe20003f06270 */
[----:B------:R-:W-:Y:S01]  /*1c80*/  IMAD R5, R14, UR8, RZ ;  /* 0x000000080e057c24 */ /* 0x000fe2000f8e02ff */
[----:B------:R-:W-:Y:S01]  /*1c90*/  ULOP3.LUT UR38, UR38, UR6, URZ, 0x3c, !UPT ;  /* 0x0000000626267292 */ /* 0x000fe2000f8e3c3f */
[----:B------:R-:W-:Y:S01]  /*1ca0*/  IMAD.WIDE R12, R153, 0x80, RZ ;  /* 0x00000080990c7825 */ /* 0x000fe200078e02ff */
[C---:B------:R-:W-:Y:S01]  /*1cb0*/  ISETP.GE.OR P0, PT, R0.reuse, UR7, P0 ;  /* 0x0000000700007c0c */ /* 0x040fe20008706670 */
[----:B------:R-:W-:Y:S01]  /*1cc0*/  UIMAD UR39, UR4, -0x5, UR39 ;  /* 0xfffffffb042778a4 */ /* 0x000fe2000f8e0227 */
[----:B------:R-:W-:Y:S01]  /*1cd0*/  IADD3 R20, -R0, UR7, R7 ;  /* 0x0000000700147c10 */ /* 0x000fe2000fffe107 */
[C---:B------:R-:W-:Y:S01]  /*1ce0*/  IMAD R15, R22.reuse, UR9, R5 ;  /* 0x00000009160f7c24 */ /* 0x040fe2000f8e0205 */
[----:B------:R-:W-:Y:S01]  /*1cf0*/  @UP1 ULOP3.LUT UR38, UR38, 0x1, UR4, 0x78, !UPT ;  /* 0x0000000126261892 */ /* 0x000fe2000f8e7804 */
[----:B------:R-:W-:Y:S01]  /*1d00*/  IMAD.WIDE.U32 R4, R22, UR8, R8 ;  /* 0x0000000816047c25 */ /* 0x000fe2000f8e0008 */
[----:B------:R-:W-:-:S03]  /*1d10*/  LOP3.LUT R163, R12, R3, R6, 0xfe, !PT ;  /* 0x000000030ca37212 */ /* 0x000fc600078efe06 */
[----:B------:R-:W-:Y:S02]  /*1d20*/  IMAD.IADD R5, R5, 0x1, R15 ;  /* 0x0000000105057824 */ /* 0x000fe400078e020f */
[----:B------:R-:W-:Y:S02]  /*1d30*/  IMAD.IADD R0, R11, 0x1, -R152 ;  /* 0x000000010b007824 */ /* 0x000fe400078e0a98 */
[----:B------:R-:W-:Y:S01]  /*1d40*/  IMAD.MOV.U32 R153, RZ, RZ, -0x1 ;  /* 0xffffffffff997424 */ /* 0x000fe200078e00ff */
[----:B------:R-:W-:Y:S06]  /*1d50*/  @P0 BRA `(.L_x_34) ;  /* 0x0000006000a40947 */ /* 0x000fec0003800000 */
[----:B------:R-:W0:Y:S01]  /*1d60*/  LDC.64 R10, c[0x0][0x5c8] ;  /* 0x00017200ff0a7b82 */ /* 0x000e220000000a00 */
[----:B------:R-:W-:Y:S01]  /*1d70*/  ULDC.64 UR4, c[0x0][0x5c0] ;  /* 0x0001700000047ab9 */ /* 0x000fe20000000a00 */
[----:B------:R-:W-:Y:S01]  /*1d80*/  BSSY B0, `(.L_x_34) ;  /* 0x0000626000007945 */ /* 0x000fe20003800000 */
[-C--:B0-----:R-:W-:Y:S02]  /*1d90*/  IMAD R6, R13, R10.reuse, RZ ;  /* 0x0000000a0d067224 */ /* 0x081fe400078e02ff */
[----:B------:R-:W-:-:S04]  /*1da0*/  IMAD.WIDE.U32 R4, R163, R10, R4 ;  /* 0x0000000aa3047225 */ /* 0x000fc800078e0004 */
[----:B------:R-:W-:Y:S01]  /*1db0*/  IMAD R3, R163, R11, R6 ;  /* 0x0000000ba3037224 */ /* 0x000fe200078e0206 */
[----:B------:R-:W-:-:S03]  /*1dc0*/  IADD3 R4, P0, R4, UR4, RZ ;  /* 0x0000000404047c10 */ /* 0x000fc6000ff1e0ff */
[----:B------:R-:W-:Y:S01]  /*1dd0*/  IMAD.IADD R3, R5, 0x1, R3 ;  /* 0x0000000105037824 */ /* 0x000fe200078e0203 */
[----:B------:R-:W-:-:S04]  /*1de0*/  LEA R6, P1, R10, R4, 0x3 ;  /* 0x000000040a067211 */ /* 0x000fc800078218ff */
[----:B------:R-:W-:Y:S02]  /*1df0*/  IADD3.X R5, R3, UR5, RZ, P0, !PT ;  /* 0x0000000503057c10 */ /* 0x000fe400087fe4ff */
[----:B-----5:R-:W-:Y:S02]  /*1e00*/  ISETP.NE.AND P0, PT, R155, RZ, PT ;  /* 0x000000ff9b00720c */ /* 0x020fe40003f05270 */
[----:B------:R-:W-:-:S11]  /*1e10*/  LEA.HI.X R7, R10, R5, R11, 0x3, P1 ;  /* 0x000000050a077211 */ /* 0x000fd600008f1c0b */
[----:B------:R-:W-:Y:S05]  /*1e20*/  @!P0 BRA `(.L_x_35) ;  /* 0x0000004800648947 */ /* 0x000fea0003800000 */
[----:B------:R-:W0:Y:S01]  /*1e30*/  LDC.64 R158, c[0x0][0x5b0] ;  /* 0x00016c00ff9e7b82 */ /* 0x000e220000000a00 */
[----:B------:R-:W-:Y:S01]  /*1e40*/  ULDC.64 UR4, c[0x0][0x5b8] ;  /* 0x00016e0000047ab9 */ /* 0x000fe20000000a00 */
[----:B------:R-:W-:Y:S01]  /*1e50*/  ISETP.GE.AND P1, PT, R20, 0x1, PT ;  /* 0x000000011400780c */ /* 0x000fe20003f26270 */
[----:B------:R-:W-:Y:S01]  /*1e60*/  IMAD R3, R14, UR4, RZ ;  /* 0x000000040e037c24 */ /* 0x000fe2000f8e02ff */
[----:B------:R-:W-:Y:S01]  /*1e70*/  BSSY B1, `(.L_x_36) ;  /* 0x0000010000017945 */ /* 0x000fe20003800000 */
[----:B------:R-:W-:Y:S01]  /*1e80*/  IMAD.WIDE.U32 R14, R22, UR4, R8 ;  /* 0x00000004160e7c25 */ /* 0x000fe2000f8e0008 */
[----:B------:R-:W-:Y:S02]  /*1e90*/  ISETP.LT.OR P2, PT, R0, 0x1, !P1 ;  /* 0x000000010000780c */ /* 0x000fe40004f41670 */
[----:B------:R-:W1:Y:S01]  /*1ea0*/  LDC.64 R160, c[0x0][0x5a8] ;  /* 0x00016a00ffa07b82 */ /* 0x000e620000000a00 */
[----:B------:R-:W-:Y:S02]  /*1eb0*/  IMAD R3, R22, UR5, R3 ;  /* 0x0000000516037c24 */ /* 0x000fe4000f8e0203 */
[----:B------:R-:W-:-:S02]  /*1ec0*/  IMAD.MOV.U32 R10, RZ, RZ, R14 ;  /* 0x000000ffff0a7224 */ /* 0x000fc400078e000e */
[----:B------:R-:W-:Y:S02]  /*1ed0*/  IMAD.IADD R11, R15, 0x1, R3 ;  /* 0x000000010f0b7824 */ /* 0x000fe400078e0203 */
[-C--:B0-----:R-:W-:Y:S01]  /*1ee0*/  IMAD R12, R13, R158.reuse, RZ ;  /* 0x0000009e0d0c7224 */ /* 0x081fe200078e02ff */
[----:B------:R-:W-:Y:S01]  /*1ef0*/  SHF.L.U64.HI R13, R158, 0x3, R159 ;  /* 0x000000039e0d7819 */ /* 0x000fe2000001029f */
[----:B------:R-:W-:-:S04]  /*1f00*/  IMAD.WIDE.U32 R8, R163, R158, R10 ;  /* 0x0000009ea3087225 */ /* 0x000fc800078e000a */
[----:B------:R-:W-:Y:S01]  /*1f10*/  IMAD R21, R163, R159, R12 ;  /* 0x0000009fa3157224 */ /* 0x000fe200078e020c */
[----:B-1----:R-:W-:Y:S01]  /*1f20*/  IADD3 R8, P0, R8, R160, RZ ;  /* 0x000000a008087210 */ /* 0x002fe20007f1e0ff */
[----:B------:R-:W-:-:S03]  /*1f30*/  IMAD.SHL.U32 R12, R158, 0x8, RZ ;  /* 0x000000089e0c7824 */ /* 0x000fc600078e00ff */
[----:B------:R-:W-:Y:S01]  /*1f40*/  IADD3.X R9, R161, R9, R21, P0, !PT ;  /* 0x00000009a1097210 */ /* 0x000fe200007fe415 */
[----:B------:R-:W-:Y:S08]  /*1f50*/  @P2 BRA `(.L_x_37) ;  /* 0x0000000000042947 */ /* 0x000ff00003800000 */
[----:B------:R0:W5:Y:S02]  /*1f60*/  LDG.E.U8 R156, desc[UR36][R8.64] ;  /* 0x00000024089c7981 */ /* 0x000164000c1e1100 */
.L_x_37:
[----:B------:R-:W-:Y:S05]  /*1f70*/  BSYNC B1 ;  /* 0x0000000000017941 */ /* 0x000fea0003800000 */
.L_x_36:
[----:B-----5:R-:W-:Y:S01]  /*1f80*/  LOP3.LUT R3, R156, 0xffff, RZ, 0xc0, !PT ;  /* 0x0000ffff9c037812 */ /* 0x020fe200078ec0ff */
[----:B------:R-:W-:Y:S01]  /*1f90*/  IMAD.WIDE.U32 R12, R163, R158, R12 ;  /* 0x0000009ea30c7225 */ /* 0x000fe200078e000c */
[----:B------:R-:W-:Y:S01]  /*1fa0*/  ISETP.GE.AND P0, PT, R20, 0x9, PT ;  /* 0x000000091400780c */ /* 0x000fe20003f06270 */
[----:B------:R-:W-:Y:S01]  /*1fb0*/  BSSY B1, `(.L_x_38) ;  /* 0x000000f000017945 */ /* 0x000fe20003800000 */
[----:B------:R-:W-:Y:S01]  /*1fc0*/  PRMT R15, R3, 0x8880, RZ ;  /* 0x00008880030f7816 */ /* 0x000fe200000000ff */
[----:B------:R-:W-:Y:S01]  /*1fd0*/  IMAD.IADD R3, R21, 0x1, R13 ;  /* 0x0000000115037824 */ /* 0x000fe200078e020d */
[----:B------:R-:W-:-:S03]  /*1fe0*/  IADD3 R10, P3, P4, R14, R160, R12 ;  /* 0x000000a00e0a7210 */ /* 0x000fc60007c7e00c */
[----:B------:R-:W-:Y:S01]  /*1ff0*/  IMAD.MOV.U32 R12, RZ, RZ, R15 ;  /* 0x000000ffff0c7224 */ /* 0x000fe200078e000f */
[----:B------:R-:W-:Y:S02]  /*2000*/  IADD3.X R11, R11, R161, R3, P3, P4 ;  /* 0x000000a10b0b7210 */ /* 0x000fe40001fe8403 */
[----:B------:R-:W-:Y:S01]  /*2010*/  ISETP.LT.OR P3, PT, R0, 0x2, !P1 ;  /* 0x000000020000780c */ /* 0x000fe20004f61670 */
[----:B------:R-:W-:Y:S01]  /*2020*/  IMAD R3, R12, R155, RZ ;  /* 0x0000009b0c037224 */ /* 0x000fe200078e02ff */
[----:B------:R-:W-:-:S03]  /*2030*/  ISETP.LT.OR P4, PT, R0, 0x1, !P0 ;  /* 0x000000010000780c */ /* 0x000fc60004781670 */
[----:B------:R-:W-:-:S05]  /*2040*/  @!P2 IMAD R13, R24, R154, R3 ;  /* 0x0000009a180da224 */ /* 0x000fca00078e0203 */
[----:B------:R1:W-:Y:S03]  /*2050*/  @!P2 STG.E.U8 desc[UR36][R4.64], R13 ;  /* 0x0000000d0400a986 */ /* 0x0003e6000c101124 */
[----:B------:R-:W-:Y:S05]  /*2060*/  @P3 BRA `(.L_x_39) ;  /* 0x00000000000c3947 */ /* 0x000fea0003800000 */
[----:B------:R-:W2:Y:S02]  /*2070*/  LDG.E.U8 R156, desc[UR36][R8.64+0x1] ;  /* 0x00000124089c7981 */ /* 0x000ea4000c1e1100 */
[----:B--2---:R-:W-:-:S05]  /*2080*/  PRMT R12, R156, 0x8880, RZ ;  /* 0x000088809c0c7816 */ /* 0x004fca00000000ff */
[----:B------:R-:W-:-:S07]  /*2090*/  IMAD R3, R12, R155, RZ ;  /* 0x0000009b0c037224 */ /* 0x000fce00078e02ff */
.L_x_39:
[----:B------:R-:W-:Y:S05]  /*20a0*/  BSYNC B1 ;  /* 0x0000000000017941 */ /* 0x000fea0003800000 */
.L_x_38:
[----:B------:R-:W-:Y:S01]  /*20b0*/  @!P3 IMAD R25, R25, R154, R3 ;  /* 0x0000009a1919b224 */ /* 0x000fe200078e0203 */
[----:B------:R-:W-:Y:S04]  /*20c0*/  BSSY B1, `(.L_x_40) ;  /* 0x0000006000017945 */ /* 0x000fe80003800000 */
[----:B------:R2:W-:Y:S01]  /*20d0*/  @!P3 STG.E.U8 desc[UR36][R4.64+0x1], R25 ;  /* 0x000001190400b986 */ /* 0x0005e2000c101124 */
[----:B------:R-:W-:Y:S05]  /*20e0*/  @P4 BRA `(.L_x_41) ;  /* 0x00000000000c4947 */ /* 0x000fea0003800000 */
[----:B------:R-:W3:Y:S02]  /*20f0*/  LDG.E.U8 R156, desc[UR36][R10.64] ;  /* 0x000000240a9c7981 */ /* 0x000ee4000c1e1100 */
[----:B---3--:R-:W-:-:S05]  /*2100*/  PRMT R12, R156, 0x8880, RZ ;  /* 0x000088809c0c7816 */ /* 0x008fca00000000ff */
[----:B------:R-:W-:-:S07]  /*2110*/  IMAD R3, R12, R155, RZ ;  /* 0x0000009b0c037224 */ /* 0x000fce00078e02ff */
.L_x_41:
[----:B------:R-:W-:Y:S05]  /*2120*/  BSYNC B1 ;  /* 0x0000000000017941 */ /* 0x000fea0003800000 */
.L_x_40:
[----:B------:R-:W-:Y:S01]  /*2130*/  ISETP.LT.OR P2, PT, R0, 0x2, !P0 ;  /* 0x000000020000780c */ /* 0x000fe20004741670 */
[----:B-1----:R-:W-:Y:S01]  /*2140*/  @!P4 IMAD R13, R26, R154, R3 ;  /* 0x0000009a1a0dc224 */ /* 0x002fe200078e0203 */
[----:B------:R-:W-:Y:S01]  /*2150*/  BSSY B1, `(.L_x_42) ;  /* 0x0000008000017945 */ /* 0x000fe20003800000 */
[----:B------:R-:W-:-:S03]  /*2160*/  ISETP.LT.OR P3, PT, R0, 0x9, !P1 ;  /* 0x000000090000780c */ /* 0x000fc60004f61670 */
[----:B------:R1:W-:Y:S01]  /*2170*/  @!P4 STG.E.U8 desc[UR36][R6.64], R13 ;  /* 0x0000000d0600c986 */ /* 0x0003e2000c101124 */
[----:B------:R-:W-:-:S06]  /*2180*/  ISETP.LT.OR P4, PT, R0, 0xa, !P1 ;  /* 0x0000000a0000780c */ /* 0x000fcc0004f81670 */
[----:B------:R-:W-:Y:S07]  /*2190*/  @P2 BRA `(.L_x_43) ;  /* 0x00000000000c2947 */ /* 0x000fee0003800000 */
[----:B------:R-:W3:Y:S02]  /*21a0*/  LDG.E.U8 R156, desc[UR36][R10.64+0x1] ;  /* 0x000001240a9c7981 */ /* 0x000ee4000c1e1100 */
[----:B---3--:R-:W-:-:S05]  /*21b0*/  PRMT R12, R156, 0x8880, RZ ;  /* 0x000088809c0c7816 */ /* 0x008fca00000000ff */
[----:B------:R-:W-:-:S07]  /*21c0*/  IMAD R3, R12, R155, RZ ;  /* 0x0000009b0c037224 */ /* 0x000fce00078e02ff */
.L_x_43:
[----:B------:R-:W-:Y:S05]  /*21d0*/  BSYNC B1 ;  /* 0x0000000000017941 */ /* 0x000fea0003800000 */
.L_x_42:
[----:B------:R-:W-:Y:S01]  /*21e0*/  @!P2 IMAD R27, R27, R154, R3 ;  /* 0x0000009a1b1ba224 */ /* 0x000fe200078e0203 */
[----:B------:R-:W-:Y:S04]  /*21f0*/  BSSY B1, `(.L_x_44) ;  /* 0x0000006000017945 */ /* 0x000fe80003800000 */
[----:B------:R3:W-:Y:S01]  /*2200*/  @!P2 STG.E.U8 desc[UR36][R6.64+0x1], R27 ;  /* 0x0000011b0600a986 */ /* 0x0007e2000c101124 */
[----:B------:R-:W-:Y:S05]  /*2210*/  @P3 BRA `(.L_x_45) ;  /* 0x00000000000c3947 */ /* 0x000fea0003800000 */
[----:B------:R-:W4:Y:S02]  /*2220*/  LDG.E.U8 R156, desc[UR36][R8.64+0x8] ;  /* 0x00000824089c7981 */ /* 0x000f24000c1e1100 */
[----:B----4-:R-:W-:-:S05]  /*2230*/  PRMT R12, R156, 0x8880, RZ ;  /* 0x000088809c0c7816 */ /* 0x010fca00000000ff */
[----:B------:R-:W-:-:S07]  /*2240*/  IMAD R3, R12, R155, RZ ;  /* 0x0000009b0c037224 */ /* 0x000fce00078e02ff */
.L_x_45:
[----:B------:R-:W-:Y:S05]  /*2250*/  BSYNC B1 ;  /* 0x0000000000017941 */ /* 0x000fea0003800000 */
.L_x_44:
[----:B-1----:R-:W-:Y:S01]  /*2260*/  @!P3 IMAD R13, R28, R154, R3 ;  /* 0x0000009a1c0db224 */ /* 0x002fe200078e0203 */
[----:B------:R-:W-:Y:S04]  /*2270*/  BSSY B1, `(.L_x_46) ;  /* 0x0000006000017945 */ /* 0x000fe80003800000 */
[----:B------:R1:W-:Y:S01]  /*2280*/  @!P3 STG.E.U8 desc[UR36][R4.64+0x8], R13 ;  /* 0x0000080d0400b986 */ /* 0x0003e2000c101124 */
[----:B------:R-:W-:Y:S05]  /*2290*/  @P4 BRA `(.L_x_47) ;  /* 0x00000000000c4947 */ /* 0x000fea0003800000 */
[----:B------:R-:W4:Y:S02]  /*22a0*/  LDG.E.U8 R156, desc[UR36][R8.64+0x9] ;  /* 0x00000924089c7981 */ /* 0x000f24000c1e1100 */
[----:B----4-:R-:W-:-:S05]  /*22b0*/  PRMT R12, R156, 0x8880, RZ ;  /* 0x000088809c0c7816 */ /* 0x010fca00000000ff */
[----:B------:R-:W-:-:S07]  /*22c0*/  IMAD R3, R12, R155, RZ ;  /* 0x0000009b0c037224 */ /* 0x000fce00078e02ff */
.L_x_47:
[----:B------:R-:W-:Y:S05]  /*22d0*/  BSYNC B1 ;  /* 0x0000000000017941 */ /* 0x000fea0003800000 */
.L_x_46:
[C---:B------:R-:W-:Y:S01]  /*22e0*/  ISETP.LT.OR P2, PT, R0.reuse, 0x9, !P0 ;  /* 0x000000090000780c */ /* 0x040fe20004741670 */
[----:B------:R-:W-:Y:S01]  /*22f0*/  @!P4 IMAD R29, R29, R154, R3 ;  /* 0x0000009a1d1dc224 */ /* 0x000fe200078e0203 */
[----:B------:R-:W-:Y:S01]  /*2300*/  BSSY B1, `(.L_x_48) ;  /* 0x0000008000017945 */ /* 0x000fe20003800000 */
[----:B------:R-:W-:-:S03]  /*2310*/  ISETP.LT.OR P3, PT, R0, 0xa, !P0 ;  /* 0x0000000a0000780c */ /* 0x000fc60004761670 */
[----:B------:R4:W-:Y:S01]  /*2320*/  @!P4 STG.E.U8 desc[UR36][R4.64+0x9], R29 ;  /* 0x0000091d0400c986 */ /* 0x0009e2000c101124 */
[----:B------:R-:W-:-:S06]  /*2330*/  ISETP.LT.OR P4, PT, R0, 0x11, !P1 ;  /* 0x000000110000780c */ /* 0x000fcc0004f81670 */
[----:B------:R-:W-:Y:S07]  /*2340*/  @P2 BRA `(.L_x_49) ;  /* 0x00000000000c2947 */ /* 0x000fee0003800000 */
[----:B------:R-:W5:Y:S02]  /*2350*/  LDG.E.U8 R156, desc[UR36][R10.64+0x8] ;  /* 0x000008240a9c7981 */ /* 0x000f64000c1e1100 */
[----:B-----5:R-:W-:-:S05]  /*2360*/  PRMT R12, R156, 0x8880, RZ ;  /* 0x000088809c0c7816 */ /* 0x020fca00000000ff */
[----:B------:R-:W-:-:S07]  /*2370*/  IMAD R3, R12, R155, RZ ;  /* 0x0000009b0c037224 */ /* 0x000fce00078e02ff */
.L_x_49:
[----:B------:R-:W-:Y:S05]  /*2380*/  BSYNC B1 ;  /* 0x0000000000017941 */ /* 0x000fea0003800000 */
.L_x_48:
[----:B-1----:R-:W-:Y:S01]  /*2390*/  @!P2 IMAD R13, R30, R154, R3 ;  /* 0x0000009a1e0da224 */ /* 0x002fe200078e0203 */
[----:B------:R-:W-:Y:S04]  /*23a0*/  BSSY B1, `(.L_x_50) ;  /* 0x0000006000017945 */ /* 0x000fe80003800000 */
[----:B------:R1:W-:Y:S01]  /*23b0*/  @!P2 STG.E.U8 desc[UR36][R6.64+0x8], R13 ;  /* 0x0000080d0600a986 */ /* 0x0003e2000c101124 */
[----:B------:R-:W-:Y:S05]  /*23c0*/  @P3 BRA `(.L_x_51) ;  /* 0x00000000000c3947 */ /* 0x000fea0003800000 */
[----:B------:R-:W5:Y:S02]  /*23d0*/  LDG.E.U8 R156, desc[UR36][R10.64+0x9] ;  /* 0x000009240a9c7981 */ /* 0x000f64000c1e1100 */
[----:B-----5:R-:W-:-:S05]  /*23e0*/  PRMT R12, R156, 0x8880, RZ ;  /* 0x000088809c0c7816 */ /* 0x020fca00000000ff */
[----:B------:R-:W-:-:S07]  /*23f0*/  IMAD R3, R12, R155, RZ ;  /* 0x0000009b0c037224 */ /* 0x000fce00078e02ff */
.L_x_51:
[----:B------:R-:W-:Y:S05]  /*2400*/  BSYNC B1 ;  /* 0x0000000000017941 */ /* 0x000fea0003800000 */
.L_x_50:
[----:B------:R-:W-:Y:S01]  /*2410*/  @!P3 IMAD R31, R31, R154, R3 ;  /* 0x0000009a1f1fb224 */ /* 0x000fe200078e0203 */
[----:B------:R-:W-:Y:S04]  /*2420*/  BSSY B1, `(.L_x_52) ;  /* 0x0000006000017945 */ /* 0x000fe80003800000 */
[----:B------:R0:W-:Y:S01]  /*2430*/  @!P3 STG.E.U8 desc[UR36][R6.64+0x9], R31 ;  /* 0x0000091f0600b986 */ /* 0x0001e2000c101124 */
[----:B------:R-:W-:Y:S05]  /*2440*/  @P4 BRA `(.L_x_53) ;  /* 0x00000000000c4947 */ /* 0x000fea0003800000 */
[----:B------:R-:W5:Y:S02]  /*2450*/  LDG.E.U8 R156, desc[UR36][R8.64+0x10] ;  /* 0x00001024089c7981 */ /* 0x000f64000c1e1100 */
[----:B-----5:R-:W-:-:S05]  /*2460*/  PRMT R12, R156, 0x8880, RZ ;  /* 0x000088809c0c7816 */ /* 0x020fca00000000ff */
[----:B------:R-:W-:-:S07]  /*2470*/  IMAD R3, R12, R155, RZ ;  /* 0x0000009b0c037224 */ /* 0x000fce00078e02ff */
.L_x_53:
[----:B------:R-:W-:Y:S05]  /*2480*/  BSYNC B1 ;  /* 0x0000000000017941 */ /* 0x000fea0003800000 */
.L_x_52:
[----:B------:R-:W-:Y:S01]  /*2490*/  ISETP.LT.OR P2, PT, R0, 0x12, !P1 ;  /* 0x000000120000780c */ /* 0x000fe20004f41670 */
[----:B-1----:R-:W-:Y:S01]  /*24a0*/  @!P4 IMAD R13, R32, R154, R3 ;  /* 0x0000009a200dc224 */ /* 0x002fe200078e0203 */
        /* <DEDUP_REMOVED lines=8> */
.L_x_55:
[----:B------:R-:W-:Y:S05]  /*2530*/  BSYNC B1 ;  /* 0x0000000000017941 */ /* 0x000fea0003800000 */
.L_x_54:
[----:B------:R-:W-:Y:S01]  /*2540*/  @!P2 IMAD R33, R33, R154, R3 ;  /* 0x0000009a2121a224 */ /* 0x000fe200078e0203 */
[----:B------:R-:W-:Y:S04]  /*2550*/  BSSY B1, `(.L_x_56) ;  /* 0x0000006000017945 */ /* 0x000fe80003800000 */
[----:B------:R0:W-:Y:S01]  /*2560*/  @!P2 STG.E.U8 desc[UR36][R4.64+0x11], R33 ;  /* 0x000011210400a986 */ /* 0x0001e2000c101124 */
[----:B------:R-:W-:Y:S05]  /*2570*/  @P3 BRA `(.L_x_57) ;  /* 0x00000000000c3947 */ /* 0x000fea0003800000 */
[----:B------:R-:W5:Y:S02]  /*2580*/  LDG.E.U8 R156, desc[UR36][R10.64+0x10] ;  /* 0x000010240a9c7981 */ /* 0x000f64000c1e1100 */
[----:B-----5:R-:W-:-:S05]  /*2590*/  PRMT R12, R156, 0x8880, RZ ;  /* 0x000088809c0c7816 */ /* 0x020fca00000000ff */
[----:B------:R-:W-:-:S07]  /*25a0*/  IMAD R3, R12, R155, RZ ;  /* 0x0000009b0c037224 */ /* 0x000fce00078e02ff */
.L_x_57:
[----:B------:R-:W-:Y:S05]  /*25b0*/  BSYNC B1 ;  /* 0x0000000000017941 */ /* 0x000fea0003800000 */
.L_x_56:
[----:B-1----:R-:W-:Y:S01]  /*25c0*/  @!P3 IMAD R13, R34, R154, R3 ;  /* 0x0000009a220db224 */ /* 0x002fe200078e0203 */
[----:B------:R-:W-:Y:S04]  /*25d0*/  BSSY B1, `(.L_x_58) ;  /* 0x0000006000017945 */ /* 0x000fe80003800000 */
[----:B------:R1:W-:Y:S01]  /*25e0*/  @!P3 STG.E.U8 desc[UR36][R6.64+0x10], R13 ;  /* 0x0000100d0600b986 */ /* 0x0003e2000c101124 */
[----:B------:R-:W-:Y:S05]  /*25f0*/  @P4 BRA `(.L_x_59) ;  /* 0x00000000000c4947 */ /* 0x000fea0003800000 */
[----:B------:R-:W5:Y:S02]  /*2600*/  LDG.E.U8 R156, desc[UR36][R10.64+0x11] ;  /* 0x000011240a9c7981 */ /* 0x000f64000c1e1100 */
[----:B-----5:R-:W-:-:S05]  /*2610*/  PRMT R12, R156, 0x8880, RZ ;  /* 0x000088809c0c7816 */ /* 0x020fca00000000ff */
[----:B------:R-:W-:-:S07]  /*2620*/  IMAD R3, R12, R155, RZ ;  /* 0x0000009b0c037224 */ /* 0x000fce00078e02ff */
.L_x_59:
[----:B------:R-:W-:Y:S05]  /*2630*/  BSYNC B1 ;  /* 0x0000000000017941 */ /* 0x000fea0003800000 */
.L_x_58:
        /* <DEDUP_REMOVED lines=10> */
.L_x_61:
[----:B------:R-:W-:Y:S05]  /*26e0*/  BSYNC B1 ;  /* 0x0000000000017941 */ /* 0x000fea0003800000 */
.L_x_60:
[----:B-1----:R-:W-:Y:S01]  /*26f0*/  @!P2 IMAD R13, R36, R154, R3 ;  /* 0x0000009a240da224 */ /* 0x002fe200078e0203 */
[----:B------:R-:W-:Y:S04]  /*2700*/  BSSY B1, `(.L_x_62) ;  /* 0x0000006000017945 */ /* 0x000fe80003800000 */
[----:B------:R1:W-:Y:S01]  /*2710*/  @!P2 STG.E.U8 desc[UR36][R4.64+0x18], R13 ;  /* 0x0000180d0400a986 */ /* 0x0003e2000c101124 */
[----:B------:R-:W-:Y:S05]  /*2720*/  @P3 BRA `(.L_x_63) ;  /* 0x00000000000c3947 */ /* 0x000fea0003800000 */
[----:B------:R-:W5:Y:S02]  /*2730*/  LDG.E.U8 R156, desc[UR36][R8.64+0x19] ;  /* 0x00001924089c7981 */ /* 0x000f64000c1e1100 */
[----:B-----5:R-:W-:-:S05]  /*2740*/  PRMT R12, R156, 0x8880, RZ ;  /* 0x000088809c0c7816 */ /* 0x020fca00000000ff */
[----:B------:R-:W-:-:S07]  /*2750*/  IMAD R3, R12, R155, RZ ;  /* 0x0000009b0c037224 */ /* 0x000fce00078e02ff */
.L_x_63:
[----:B------:R-:W-:Y:S05]  /*2760*/  BSYNC B1 ;  /* 0x0000000000017941 */ /* 0x000fea0003800000 */
.L_x_62:
[----:B------:R-:W-:Y:S01]  /*2770*/  @!P3 IMAD R37, R37, R154, R3 ;  /* 0x0000009a2525b224 */ /* 0x000fe200078e0203 */
[----:B------:R-:W-:Y:S04]  /*2780*/  BSSY B1, `(.L_x_64) ;  /* 0x0000006000017945 */ /* 0x000fe80003800000 */
[----:B------:R0:W-:Y:S01]  /*2790*/  @!P3 STG.E.U8 desc[UR36][R4.64+0x19], R37 ;  /* 0x000019250400b986 */ /* 0x0001e2000c101124 */
[----:B------:R-:W-:Y:S05]  /*27a0*/  @P4 BRA `(.L_x_65) ;  /* 0x00000000000c4947 */ /* 0x000fea0003800000 */
[----:B------:R-:W5:Y:S02]  /*27b0*/  LDG.E.U8 R156, desc[UR36][R10.64+0x18] ;  /* 0x000018240a9c7981 */ /* 0x000f64000c1e1100 */
[----:B-----5:R-:W-:-:S05]  /*27c0*/  PRMT R12, R156, 0x8880, RZ ;  /* 0x000088809c0c7816 */ /* 0x020fca00000000ff */
[----:B------:R-:W-:-:S07]  /*27d0*/  IMAD R3, R12, R155, RZ ;  /* 0x0000009b0c037224 */ /* 0x000fce00078e02ff */
.L_x_65:
[----:B------:R-:W-:Y:S05]  /*27e0*/  BSYNC B1 ;  /* 0x0000000000017941 */ /* 0x000fea0003800000 */
.L_x_64:
        /* <DEDUP_REMOVED lines=10> */
.L_x_67:
[----:B------:R-:W-:Y:S05]  /*2890*/  BSYNC B1 ;  /* 0x0000000000017941 */ /* 0x000fea0003800000 */
.L_x_66:
[----:B------:R-:W-:Y:S01]  /*28a0*/  @!P2 IMAD R39, R39, R154, R3 ;  /* 0x0000009a2727a224 */ /* 0x000fe200078e0203 */
[----:B------:R-:W-:Y:S04]  /*28b0*/  BSSY B1, `(.L_x_68) ;  /* 0x0000006000017945 */ /* 0x000fe80003800000 */
[----:B------:R0:W-:Y:S01]  /*28c0*/  @!P2 STG.E.U8 desc[UR36][R6.64+0x19], R39 ;  /* 0x000019270600a986 */ /* 0x0001e2000c101124 */
[----:B------:R-:W-:Y:S05]  /*28d0*/  @P3 BRA `(.L_x_69) ;  /* 0x00000000000c3947 */ /* 0x000fea0003800000 */
[----:B------:R-:W5:Y:S02]  /*28e0*/  LDG.E.U8 R156, desc[UR36][R8.64+0x20] ;  /* 0x00002024089c7981 */ /* 0x000f64000c1e1100 */
[----:B-----5:R-:W-:-:S05]  /*28f0*/  PRMT R12, R156, 0x8880, RZ ;  /* 0x000088809c0c7816 */ /* 0x020fca00000000ff */
[----:B------:R-:W-:-:S07]  /*2900*/  IMAD R3, R12, R155, RZ ;  /* 0x0000009b0c037224 */ /* 0x000fce00078e02ff */
.L_x_69:
[----:B------:R-:W-:Y:S05]  /*2910*/  BSYNC B1 ;  /* 0x0000000000017941 */ /* 0x000fea0003800000 */
.L_x_68:
[----:B-1----:R-:W-:Y:S01]  /*2920*/  @!P3 IMAD R13, R40, R154, R3 ;  /* 0x0000009a280db224 */ /* 0x002fe200078e0203 */
[----:B------:R-:W-:Y:S04]  /*2930*/  BSSY B1, `(.L_x_70) ;  /* 0x0000006000017945 */ /* 0x000fe80003800000 */
[----:B------:R1:W-:Y:S01]  /*2940*/  @!P3 STG.E.U8 desc[UR36][R4.64+0x20], R13 ;  /* 0x0000200d0400b986 */ /* 0x0003e2000c101124 */
[----:B------:R-:W-:Y:S05]  /*2950*/  @P4 BRA `(.L_x_71) ;  /* 0x00000000000c4947 */ /* 0x000fea0003800000 */
[----:B------:R-:W5:Y:S02]  /*2960*/  LDG.E.U8 R156, desc[UR36][R8.64+0x21] ;  /* 0x00002124089c7981 */ /* 0x000f64000c1e1100 */
[----:B-----5:R-:W-:-:S05]  /*2970*/  PRMT R12, R156, 0x8880, RZ ;  /* 0x000088809c0c7816 */ /* 0x020fca00000000ff */
[----:B------:R-:W-:-:S07]  /*2980*/  IMAD R3, R12, R155, RZ ;  /* 0x0000009b0c037224 */ /* 0x000fce00078e02ff */
.L_x_71:
[----:B------:R-:W-:Y:S05]  /*2990*/  BSYNC B1 ;  /* 0x0000000000017941 */ /* 0x000fea0003800000 */
.L_x_70:
        /* <DEDUP_REMOVED lines=10> */
.L_x_73:
[----:B------:R-:W-:Y:S05]  /*2a40*/  BSYNC B1 ;  /* 0x0000000000017941 */ /* 0x000fea0003800000 */
.L_x_72:
[----:B-1----:R-:W-:Y:S01]  /*2a50*/  @!P2 IMAD R13, R42, R154, R3 ;  /* 0x0000009a2a0da224 */ /* 0x002fe200078e0203 */
[----:B------:R-:W-:Y:S04]  /*2a60*/  BSSY B1, `(.L_x_74) ;  /* 0x0000006000017945 */ /* 0x000fe80003800000 */
[----:B------:R1:W-:Y:S01]  /*2a70*/  @!P2 STG.E.U8 desc[UR36][R6.64+0x20], R13 ;  /* 0x0000200d0600a986 */ /* 0x0003e2000c101124 */
[----:B------:R-:W-:Y:S05]  /*2a80*/  @P3 BRA `(.L_x_75) ;  /* 0x00000000000c3947 */ /* 0x000fea0003800000 */
[----:B------:R-:W5:Y:S02]  /*2a90*/  LDG.E.U8 R156, desc[UR36][R10.64+0x21] ;  /* 0x000021240a9c7981 */ /* 0x000f64000c1e1100 */
[----:B-----5:R-:W-:-:S05]  /*2aa0*/  PRMT R12, R156, 0x8880, RZ ;  /* 0x000088809c0c7816 */ /* 0x020fca00000000ff */
[----:B------:R-:W-:-:S07]  /*2ab0*/  IMAD R3, R12, R155, RZ ;  /* 0x0000009b0c037224 */ /* 0x000fce00078e02ff */
.L_x_75:
[----:B------:R-:W-:Y:S05]  /*2ac0*/  BSYNC B1 ;  /* 0x0000000000017941 */ /* 0x000fea0003800000 */
.L_x_74:
[----:B------:R-:W-:Y:S01]  /*2ad0*/  @!P3 IMAD R43, R43, R154, R3 ;  /* 0x0000009a2b2bb224 */ /* 0x000fe200078e0203 */
[----:B------:R-:W-:Y:S04]  /*2ae0*/  BSSY B1, `(.L_x_76) ;  /* 0x0000006000017945 */ /* 0x000fe80003800000 */
[----:B------:R0:W-:Y:S01]  /*2af0*/  @!P3 STG.E.U8 desc[UR36][R6.64+0x21], R43 ;  /* 0x0000212b0600b986 */ /* 0x0001e2000c101124 */
[----:B------:R-:W-:Y:S05]  /*2b00*/  @P4 BRA `(.L_x_77) ;  /* 0x00000000000c4947 */ /* 0x000fea0003800000 */
[----:B------:R-:W5:Y:S02]  /*2b10*/  LDG.E.U8 R156, desc[UR36][R8.64+0x28] ;  /* 0x00002824089c7981 */ /* 0x000f64000c1e1100 */
[----:B-----5:R-:W-:-:S05]  /*2b20*/  PRMT R12, R156, 0x8880, RZ ;  /* 0x000088809c0c7816 */ /* 0x020fca00000000ff */
[----:B------:R-:W-:-:S07]  /*2b30*/  IMAD R3, R12, R155, RZ ;  /* 0x0000009b0c037224 */ /* 0x000fce00078e02ff */
.L_x_77:
[----:B------:R-:W-:Y:S05]  /*2b40*/  BSYNC B1 ;  /* 0x0000000000017941 */ /* 0x000fea0003800000 */
.L_x_76:
        /* <DEDUP_REMOVED lines=10> */
.L_x_79:
[----:B------:R-:W-:Y:S05]  /*2bf0*/  BSYNC B1 ;  /* 0x0000000000017941 */ /* 0x000fea0003800000 */
.L_x_78:
[----:B------:R-:W-:Y:S01]  /*2c00*/  @!P2 IMAD R45, R45, R154, R3 ;  /* 0x0000009a2d2da224 */ /* 0x000fe200078e0203 */
[----:B------:R-:W-:Y:S04]  /*2c10*/  BSSY B1, `(.L_x_80) ;  /* 0x0000006000017945 */ /* 0x000fe80003800000 */
[----:B------:R0:W-:Y:S01]  /*2c20*/  @!P2 STG.E.U8 desc[UR36][R4.64+0x29], R45 ;  /* 0x0000292d0400a986 */ /* 0x0001e2000c101124 */
[----:B------:R-:W-:Y:S05]  /*2c30*/  @P3 BRA `(.L_x_81) ;  /* 0x00000000000c3947 */ /* 0x000fea0003800000 */
[----:B------:R-:W5:Y:S02]  /*2c40*/  LDG.E.U8 R156, desc[UR36][R10.64+0x28] ;  /* 0x000028240a9c7981 */ /* 0x000f64000c1e1100 */
[----:B-----5:R-:W-:-:S05]  /*2c50*/  PRMT R12, R156, 0x8880, RZ ;  /* 0x000088809c0c7816 */ /* 0x020fca00000000ff */
[----:B------:R-:W-:-:S07]  /*2c60*/  IMAD R3, R12, R155, RZ ;  /* 0x0000009b0c037224 */ /* 0x000fce00078e02ff */
.L_x_81:
[----:B------:R-:W-:Y:S05]  /*2c70*/  BSYNC B1 ;  /* 0x0000000000017941 */ /* 0x000fea0003800000 */
.L_x_80:
[----:B-1----:R-:W-:Y:S01]  /*2c80*/  @!P3 IMAD R13, R46, R154, R3 ;  /* 0x0000009a2e0db224 */ /* 0x002fe200078e0203 */
[----:B------:R-:W-:Y:S04]  /*2c90*/  BSSY B1, `(.L_x_82) ;  /* 0x0000006000017945 */ /* 0x000fe80003800000 */
[----:B------:R1:W-:Y:S01]  /*2ca0*/  @!P3 STG.E.U8 desc[UR36][R6.64+0x28], R13 ;  /* 0x0000280d0600b986 */ /* 0x0003e2000c101124 */
[----:B------:R-:W-:Y:S05]  /*2cb0*/  @P4 BRA `(.L_x_83) ;  /* 0x00000000000c4947 */ /* 0x000fea0003800000 */
[----:B------:R-:W5:Y:S02]  /*2cc0*/  LDG.E.U8 R156, desc[UR36][R10.64+0x29] ;  /* 0x000029240a9c7981 */ /* 0x000f64000c1e1100 */
[----:B-----5:R-:W-:-:S05]  /*2cd0*/  PRMT R12, R156, 0x8880, RZ ;  /* 0x000088809c0c7816 */ /* 0x020fca00000000ff */
[----:B------:R-:W-:-:S07]  /*2ce0*/  IMAD R3, R12, R155, RZ ;  /* 0x0000009b0c037224 */ /* 0x000fce00078e02ff */
.L_x_83:
[----:B------:R-:W-:Y:S05]  /*2cf0*/  BSYNC B1 ;  /* 0x0000000000017941 */ /* 0x000fea0003800000 */
.L_x_82:
        /* <DEDUP_REMOVED lines=10> */
.L_x_85:
[----:B------:R-:W-:Y:S05]  /*2da0*/  BSYNC B1 ;  /* 0x0000000000017941 */ /* 0x000fea0003800000 */
.L_x_84:
[----:B-1----:R-:W-:Y:S01]  /*2db0*/  @!P2 IMAD R13, R48, R154, R3 ;  /* 0x0000009a300da224 */ /* 0x002fe200078e0203 */
[----:B------:R-:W-:Y:S04]  /*2dc0*/  BSSY B1, `(.L_x_86) ;  /* 0x0000006000017945 */ /* 0x000fe80003800000 */
[----:B------:R1:W-:Y:S01]  /*2dd0*/  @!P2 STG.E.U8 desc[UR36][R4.64+0x30], R13 ;  /* 0x0000300d0400a986 */ /* 0x0003e2000c101124 */
[----:B------:R-:W-:Y:S05]  /*2de0*/  @P3 BRA `(.L_x_87) ;  /* 0x00000000000c3947 */ /* 0x000fea0003800000 */
[----:B------:R-:W5:Y:S02]  /*2df0*/  LDG.E.U8 R156, desc[UR36][R8.64+0x31] ;  /* 0x00003124089c7981 */ /* 0x000f64000c1e1100 */
[----:B-----5:R-:W-:-:S05]  /*2e00*/  PRMT R12, R156, 0x8880, RZ ;  /* 0x000088809c0c7816 */ /* 0x020fca00000000ff */
[----:B------:R-:W-:-:S07]  /*2e10*/  IMAD R3, R12, R155, RZ ;  /* 0x0000009b0c037224 */ /* 0x000fce00078e02ff */
.L_x_87:
[----:B------:R-:W-:Y:S05]  /*2e20*/  BSYNC B1 ;  /* 0x0000000000017941 */ /* 0x000fea0003800000 */
.L_x_86:
[----:B------:R-:W-:Y:S01]  /*2e30*/  @!P3 IMAD R49, R49, R154, R3 ;  /* 0x0000009a3131b224 */ /* 0x000fe200078e0203 */
[----:B------:R-:W-:Y:S04]  /*2e40*/  BSSY B1, `(.L_x_88) ;  /* 0x0000006000017945 */ /* 0x000fe80003800000 */
[----:B------:R0:W-:Y:S01]  /*2e50*/  @!P3 STG.E.U8 desc[UR36][R4.64+0x31], R49 ;  /* 0x000031310400b986 */ /* 0x0001e2000c101124 */
[----:B------:R-:W-:Y:S05]  /*2e60*/  @P4 BRA `(.L_x_89) ;  /* 0x00000000000c4947 */ /* 0x000fea0003800000 */
[----:B------:R-:W5:Y:S02]  /*2e70*/  LDG.E.U8 R156, desc[UR36][R10.64+0x30] ;  /* 0x000030240a9c7981 */ /* 0x000f64000c1e1100 */
[----:B-----5:R-:W-:-:S05]  /*2e80*/  PRMT R12, R156, 0x8880, RZ ;  /* 0x000088809c0c7816 */ /* 0x020fca00000000ff */
[----:B------:R-:W-:-:S07]  /*2e90*/  IMAD R3, R12, R155, RZ ;  /* 0x0000009b0c037224 */ /* 0x000fce00078e02ff */
.L_x_89:
[----:B------:R-:W-:Y:S05]  /*2ea0*/  BSYNC B1 ;  /* 0x0000000000017941 */ /* 0x000fea0003800000 */
.L_x_88:
        /* <DEDUP_REMOVED lines=10> */
.L_x_91:
[----:B------:R-:W-:Y:S05]  /*2f50*/  BSYNC B1 ;  /* 0x0000000000017941 */ /* 0x000fea0003800000 */
.L_x_90:
[----:B------:R-:W-:Y:S01]  /*2f60*/  @!P2 IMAD R51, R51, R154, R3 ;  /* 0x0000009a3333a224 */ /* 0x000fe200078e0203 */
[----:B------:R-:W-:Y:S04]  /*2f70*/  BSSY B1, `(.L_x_92) ;  /* 0x0000006000017945 */ /* 0x000fe80003800000 */
[----:B------:R0:W-:Y:S01]  /*2f80*/  @!P2 STG.E.U8 desc[UR36][R6.64+0x31], R51 ;  /* 0x000031330600a986 */ /* 0x0001e2000c101124 */
[----:B------:R-:W-:Y:S05]  /*2f90*/  @P3 BRA `(.L_x_93) ;  /* 0x00000000000c3947 */ /* 0x000fea0003800000 */
[----:B------:R-:W5:Y:S02]  /*2fa0*/  LDG.E.U8 R156, desc[UR36][R8.64+0x38] ;  /* 0x00003824089c7981 */ /* 0x000f64000c1e1100 */
[----:B-----5:R-:W-:-:S05]  /*2fb0*/  PRMT R12, R156, 0x8880, RZ ;  /* 0x000088809c0c7816 */ /* 0x020fca00000000ff */
[----:B------:R-:W-:-:S07]  /*2fc0*/  IMAD R3, R12, R155, RZ ;  /* 0x0000009b0c037224 */ /* 0x000fce00078e02ff */
.L_x_93:
[----:B------:R-:W-:Y:S05]  /*2fd0*/  BSYNC B1 ;  /* 0x0000000000017941 */ /* 0x000fea0003800000 */
.L_x_92:
[----:B-1----:R-:W-:Y:S01]  /*2fe0*/  @!P3 IMAD R13, R52, R154, R3 ;  /* 0x0000009a340db224 */ /* 0x002fe200078e0203 */
[----:B------:R-:W-:Y:S04]  /*2ff0*/  BSSY B1, `(.L_x_94) ;  /* 0x0000006000017945 */ /* 0x000fe80003800000 */
[----:B------:R1:W-:Y:S01]  /*3000*/  @!P3 STG.E.U8 desc[UR36][R4.64+0x38], R13 ;  /* 0x0000380d0400b986 */ /* 0x0003e2000c101124 */
[----:B------:R-:W-:Y:S05]  /*3010*/  @P4 BRA `(.L_x_95) ;  /* 0x00000000000c4947 */ /* 0x000fea0003800000 */
[----:B------:R-:W5:Y:S02]  /*3020*/  LDG.E.U8 R156, desc[UR36][R8.64+0x39] ;  /* 0x00003924089c7981 */ /* 0x000f64000c1e1100 */
[----:B-----5:R-:W-:-:S05]  /*3030*/  PRMT R12, R156, 0x8880, RZ ;  /* 0x000088809c0c7816 */ /* 0x020fca00000000ff */
[----:B------:R-:W-:-:S07]  /*3040*/  IMAD R3, R12, R155, RZ ;  /* 0x0000009b0c037224 */ /* 0x000fce00078e02ff */
.L_x_95:
[----:B------:R-:W-:Y:S05]  /*3050*/  BSYNC B1 ;  /* 0x0000000000017941 */ /* 0x000fea0003800000 */
.L_x_94:
        /* <DEDUP_REMOVED lines=10> */
.L_x_97:
[----:B------:R-:W-:Y:S05]  /*3100*/  BSYNC B1 ;  /* 0x0000000000017941 */ /* 0x000fea0003800000 */
.L_x_96:
[----:B-1----:R-:W-:Y:S01]  /*3110*/  @!P2 IMAD R13, R54, R154, R3 ;  /* 0x0000009a360da224 */ /* 0x002fe200078e0203 */
[----:B------:R-:W-:Y:S04]  /*3120*/  BSSY B1, `(.L_x_98) ;  /* 0x0000006000017945 */ /* 0x000fe80003800000 */
[----:B------:R1:W-:Y:S01]  /*3130*/  @!P2 STG.E.U8 desc[UR36][R6.64+0x38], R13 ;  /* 0x0000380d0600a986 */ /* 0x0003e2000c101124 */
[----:B------:R-:W-:Y:S05]  /*3140*/  @P3 BRA `(.L_x_99) ;  /* 0x00000000000c3947 */ /* 0x000fea0003800000 */
[----:B------:R-:W5:Y:S02]  /*3150*/  LDG.E.U8 R156, desc[UR36][R10.64+0x39] ;  /* 0x000039240a9c7981 */ /* 0x000f64000c1e1100 */
[----:B-----5:R-:W-:-:S05]  /*3160*/  PRMT R12, R156, 0x8880, RZ ;  /* 0x000088809c0c7816 */ /* 0x020fca00000000ff */
[----:B------:R-:W-:-:S07]  /*3170*/  IMAD R3, R12, R155, RZ ;  /* 0x0000009b0c037224 */ /* 0x000fce00078e02ff */
.L_x_99:
[----:B------:R-:W-:Y:S05]  /*3180*/  BSYNC B1 ;  /* 0x0000000000017941 */ /* 0x000fea0003800000 */
.L_x_98:
[----:B------:R-:W-:Y:S01]  /*3190*/  @!P3 IMAD R55, R55, R154, R3 ;  /* 0x0000009a3737b224 */ /* 0x000fe200078e0203 */
[----:B------:R-:W-:Y:S04]  /*31a0*/  BSSY B1, `(.L_x_100) ;  /* 0x0000006000017945 */ /* 0x000fe80003800000 */
[----:B------:R0:W-:Y:S01]  /*31b0*/  @!P3 STG.E.U8 desc[UR36][R6.64+0x39], R55 ;  /* 0x000039370600b986 */ /* 0x0001e2000c101124 */
[----:B------:R-:W-:Y:S05]  /*31c0*/  @P4 BRA `(.L_x_101) ;  /* 0x00000000000c4947 */ /* 0x000fea0003800000 */
[----:B------:R-:W5:Y:S02]  /*31d0*/  LDG.E.U8 R156, desc[UR36][R8.64+0x40] ;  /* 0x00004024089c7981 */ /* 0x000f64000c1e1100 */
[----:B-----5:R-:W-:-:S05]  /*31e0*/  PRMT R12, R156, 0x8880, RZ ;  /* 0x000088809c0c7816 */ /* 0x020fca00000000ff */
[----:B------:R-:W-:-:S07]  /*31f0*/  IMAD R3, R12, R155, RZ ;  /* 0x0000009b0c037224 */ /* 0x000fce00078e02ff */
.L_x_101:
[----:B------:R-:W-:Y:S05]  /*3200*/  BSYNC B1 ;  /* 0x0000000000017941 */ /* 0x000fea0003800000 */
.L_x_100:
        /* <DEDUP_REMOVED lines=10> */
.L_x_103:
[----:B------:R-:W-:Y:S05]  /*32b0*/  BSYNC B1 ;  /* 0x0000000000017941 */ /* 0x000fea0003800000 */
.L_x_102:
[----:B------:R-:W-:Y:S01]  /*32c0*/  @!P2 IMAD R57, R57, R154, R3 ;  /* 0x0000009a3939a224 */ /* 0x000fe200078e0203 */
[----:B------:R-:W-:Y:S04]  /*32d0*/  BSSY B1, `(.L_x_104) ;  /* 0x0000006000017945 */ /* 0x000fe80003800000 */
[----:B------:R0:W-:Y:S01]  /*32e0*/  @!P2 STG.E.U8 desc[UR36][R4.64+0x41], R57 ;  /* 0x000041390400a986 */ /* 0x0001e2000c101124 */
[----:B------:R-:W-:Y:S05]  /*32f0*/  @P3 BRA `(.L_x_105) ;  /* 0x00000000000c3947 */ /* 0x000fea0003800000 */
[----:B------:R-:W5:Y:S02]  /*3300*/  LDG.E.U8 R156, desc[UR36][R10.64+0x40] ;  /* 0x000040240a9c7981 */ /* 0x000f64000c1e1100 */
[----:B-----5:R-:W-:-:S05]  /*3310*/  PRMT R12, R156, 0x8880, RZ ;  /* 0x000088809c0c7816 */ /* 0x020fca00000000ff */
[----:B------:R-:W-:-:S07]  /*3320*/  IMAD R3, R12, R155, RZ ;  /* 0x0000009b0c037224 */ /* 0x000fce00078e02ff */
.L_x_105:
[----:B------:R-:W-:Y:S05]  /*3330*/  BSYNC B1 ;  /* 0x0000000000017941 */ /* 0x000fea0003800000 */
.L_x_104:
[----:B-1----:R-:W-:Y:S01]  /*3340*/  @!P3 IMAD R13, R58, R154, R3 ;  /* 0x0000009a3a0db224 */ /* 0x002fe200078e0203 */
[----:B------:R-:W-:Y:S04]  /*3350*/  BSSY B1, `(.L_x_106) ;  /* 0x0000006000017945 */ /* 0x000fe80003800000 */
[----:B------:R1:W-:Y:S01]  /*3360*/  @!P3 STG.E.U8 desc[UR36][R6.64+0x40], R13 ;  /* 0x0000400d0600b986 */ /* 0x0003e2000c101124 */
[----:B------:R-:W-:Y:S05]  /*3370*/  @P4 BRA `(.L_x_107) ;  /* 0x00000000000c4947 */ /* 0x000fea0003800000 */
[----:B------:R-:W5:Y:S02]  /*3380*/  LDG.E.U8 R156, desc[UR36][R10.64+0x41] ;  /* 0x000041240a9c7981 */ /* 0x000f64000c1e1100 */
[----:B-----5:R-:W-:-:S05]  /*3390*/  PRMT R12, R156, 0x8880, RZ ;  /* 0x000088809c0c7816 */ /* 0x020fca00000000ff */
[----:B------:R-:W-:-:S07]  /*33a0*/  IMAD R3, R12, R155, RZ ;  /* 0x0000009b0c037224 */ /* 0x000fce00078e02ff */
.L_x_107:
[----:B------:R-:W-:Y:S05]  /*33b0*/  BSYNC B1 ;  /* 0x0000000000017941 */ /* 0x000fea0003800000 */
.L_x_106:
        /* <DEDUP_REMOVED lines=10> */
.L_x_109:
[----:B------:R-:W-:Y:S05]  /*3460*/  BSYNC B1 ;  /* 0x0000000000017941 */ /* 0x000fea0003800000 */
.L_x_108:
[----:B-1----:R-:W-:Y:S01]  /*3470*/  @!P2 IMAD R13, R60, R154, R3 ;  /* 0x0000009a3c0da224 */ /* 0x002fe200078e0203 */
[----:B------:R-:W-:Y:S04]  /*3480*/  BSSY B1, `(.L_x_110) ;  /* 0x0000006000017945 */ /* 0x000fe80003800000 */
[----:B------:R1:W-:Y:S01]  /*3490*/  @!P2 STG.E.U8 desc[UR36][R4.64+0x48], R13 ;  /* 0x0000480d0400a986 */ /* 0x0003e2000c101124 */
[----:B------:R-:W-:Y:S05]  /*34a0*/  @P3 BRA `(.L_x_111) ;  /* 0x00000000000c3947 */ /* 0x000fea0003800000 */
[----:B------:R-:W5:Y:S02]  /*34b0*/  LDG.E.U8 R156, desc[UR36][R8.64+0x49] ;  /* 0x00004924089c7981 */ /* 0x000f64000c1e1100 */
[----:B-----5:R-:W-:-:S05]  /*34c0*/  PRMT R12, R156, 0x8880, RZ ;  /* 0x000088809c0c7816 */ /* 0x020fca00000000ff */
[----:B------:R-:W-:-:S07]  /*34d0*/  IMAD R3, R12, R155, RZ ;  /* 0x0000009b0c037224 */ /* 0x000fce00078e02ff */
.L_x_111:
[----:B------:R-:W-:Y:S05]  /*34e0*/  BSYNC B1 ;  /* 0x0000000000017941 */ /* 0x000fea0003800000 */
.L_x_110:
[----:B------:R-:W-:Y:S01]  /*34f0*/  @!P3 IMAD R61, R61, R154, R3 ;  /* 0x0000009a3d3db224 */ /* 0x000fe200078e0203 */
[----:B------:R-:W-:Y:S04]  /*3500*/  BSSY B1, `(.L_x_112) ;  /* 0x0000006000017945 */ /* 0x000fe80003800000 */
[----:B------:R0:W-:Y:S01]  /*3510*/  @!P3 STG.E.U8 desc[UR36][R4.64+0x49], R61 ;  /* 0x0000493d0400b986 */ /* 0x0001e2000c101124 */
[----:B------:R-:W-:Y:S05]  /*3520*/  @P4 BRA `(.L_x_113) ;  /* 0x00000000000c4947 */ /* 0x000fea0003800000 */
[----:B------:R-:W5:Y:S02]  /*3530*/  LDG.E.U8 R156, desc[UR36][R10.64+0x48] ;  /* 0x000048240a9c7981 */ /* 0x000f64000c1e1100 */
[----:B-----5:R-:W-:-:S05]  /*3540*/  PRMT R12, R156, 0x8880, RZ ;  /* 0x000088809c0c7816 */ /* 0x020fca00000000ff */
[----:B------:R-:W-:-:S07]  /*3550*/  IMAD R3, R12, R155, RZ ;  /* 0x0000009b0c037224 */ /* 0x000fce00078e02ff */
.L_x_113:
[----:B------:R-:W-:Y:S05]  /*3560*/  BSYNC B1 ;  /* 0x0000000000017941 */ /* 0x000fea0003800000 */
.L_x_112:
        /* <DEDUP_REMOVED lines=10> */
.L_x_115:
[----:B------:R-:W-:Y:S05]  /*3610*/  BSYNC B1 ;  /* 0x0000000000017941 */ /* 0x000fea0003800000 */
.L_x_114:
[----:B------:R-:W-:Y:S01]  /*3620*/  @!P2 IMAD R63, R63, R154, R3 ;  /* 0x0000009a3f3fa224 */ /* 0x000fe200078e0203 */
[----:B------:R-:W-:Y:S04]  /*3630*/  BSSY B1, `(.L_x_116) ;  /* 0x0000006000017945 */ /* 0x000fe80003800000 */
[----:B------:R0:W-:Y:S01]  /*3640*/  @!P2 STG.E.U8 desc[UR36][R6.64+0x49], R63 ;  /* 0x0000493f0600a986 */ /* 0x0001e2000c101124 */
[----:B------:R-:W-:Y:S05]  /*3650*/  @P3 BRA `(.L_x_117) ;  /* 0x00000000000c3947 */ /* 0x000fea0003800000 */
[----:B------:R-:W5:Y:S02]  /*3660*/  LDG.E.U8 R156, desc[UR36][R8.64+0x50] ;  /* 0x00005024089c7981 */ /* 0x000f64000c1e1100 */
[----:B-----5:R-:W-:-:S05]  /*3670*/  PRMT R12, R156, 0x8880, RZ ;  /* 0x000088809c0c7816 */ /* 0x020fca00000000ff */
[----:B------:R-:W-:-:S07]  /*3680*/  IMAD R3, R12, R155, RZ ;  /* 0x0000009b0c037224 */ /* 0x000fce00078e02ff */
.L_x_117:
[----:B------:R-:W-:Y:S05]  /*3690*/  BSYNC B1 ;  /* 0x0000000000017941 */ /* 0x000fea0003800000 */
.L_x_116:
[----:B-1----:R-:W-:Y:S01]  /*36a0*/  @!P3 IMAD R13, R64, R154, R3 ;  /* 0x0000009a400db224 */ /* 0x002fe200078e0203 */
[----:B------:R-:W-:Y:S04]  /*36b0*/  BSSY B1, `(.L_x_118) ;  /* 0x0000006000017945 */ /* 0x000fe80003800000 */
[----:B------:R1:W-:Y:S01]  /*36c0*/  @!P3 STG.E.U8 desc[UR36][R4.64+0x50], R13 ;  /* 0x0000500d0400b986 */ /* 0x0003e2000c101124 */
[----:B------:R-:W-:Y:S05]  /*36d0*/  @P4 BRA `(.L_x_119) ;  /* 0x00000000000c4947 */ /* 0x000fea0003800000 */
[----:B------:R-:W5:Y:S02]  /*36e0*/  LDG.E.U8 R156, desc[UR36][R8.64+0x51] ;  /* 0x00005124089c7981 */ /* 0x000f64000c1e1100 */
[----:B-----5:R-:W-:-:S05]  /*36f0*/  PRMT R12, R156, 0x8880, RZ ;  /* 0x000088809c0c7816 */ /* 0x020fca00000000ff */
[----:B------:R-:W-:-:S07]  /*3700*/  IMAD R3, R12, R155, RZ ;  /* 0x0000009b0c037224 */ /* 0x000fce00078e02ff */
.L_x_119:
[----:B------:R-:W-:Y:S05]  /*3710*/  BSYNC B1 ;  /* 0x0000000000017941 */ /* 0x000fea0003800000 */
.L_x_118:
        /* <DEDUP_REMOVED lines=10> */
.L_x_121:
[----:B------:R-:W-:Y:S05]  /*37c0*/  BSYNC B1 ;  /* 0x0000000000017941 */ /* 0x000fea0003800000 */
.L_x_120:
[----:B-1----:R-:W-:Y:S01]  /*37d0*/  @!P2 IMAD R13, R66, R154, R3 ;  /* 0x0000009a420da224 */ /* 0x002fe200078e0203 */
[----:B------:R-:W-:Y:S04]  /*37e0*/  BSSY B1, `(.L_x_122) ;  /* 0x0000006000017945 */ /* 0x000fe80003800000 */
[----:B------:R1:W-:Y:S01]  /*37f0*/  @!P2 STG.E.U8 desc[UR36][R6.64+0x50], R13 ;  /* 0x0000500d0600a986 */ /* 0x0003e2000c101124 */
[----:B------:R-:W-:Y:S05]  /*3800*/  @P3 BRA `(.L_x_123) ;  /* 0x00000000000c3947 */ /* 0x000fea0003800000 */
[----:B------:R-:W5:Y:S02]  /*3810*/  LDG.E.U8 R156, desc[UR36][R10.64+0x51] ;  /* 0x000051240a9c7981 */ /* 0x000f64000c1e1100 */
[----:B-----5:R-:W-:-:S05]  /*3820*/  PRMT R12, R156, 0x8880, RZ ;  /* 0x000088809c0c7816 */ /* 0x020fca00000000ff */
[----:B------:R-:W-:-:S07]  /*3830*/  IMAD R3, R12, R155, RZ ;  /* 0x0000009b0c037224 */ /* 0x000fce00078e02ff */
.L_x_123:
[----:B------:R-:W-:Y:S05]  /*3840*/  BSYNC B1 ;  /* 0x0000000000017941 */ /* 0x000fea0003800000 */
.L_x_122:
[----:B------:R-:W-:Y:S01]  /*3850*/  @!P3 IMAD R67, R67, R154, R3 ;  /* 0x0000009a4343b224 */ /* 0x000fe200078e0203 */
[----:B------:R-:W-:Y:S04]  /*3860*/  BSSY B1, `(.L_x_124) ;  /* 0x0000006000017945 */ /* 0x000fe80003800000 */
[----:B------:R0:W-:Y:S01]  /*3870*/  @!P3 STG.E.U8 desc[UR36][R6.64+0x51], R67 ;  /* 0x000051430600b986 */ /* 0x0001e2000c101124 */
[----:B------:R-:W-:Y:S05]  /*3880*/  @P4 BRA `(.L_x_125) ;  /* 0x00000000000c4947 */ /* 0x000fea0003800000 */
[----:B------:R-:W5:Y:S02]  /*3890*/  LDG.E.U8 R156, desc[UR36][R8.64+0x58] ;  /* 0x00005824089c7981 */ /* 0x000f64000c1e1100 */
[----:B-----5:R-:W-:-:S05]  /*38a0*/  PRMT R12, R156, 0x8880, RZ ;  /* 0x000088809c0c7816 */ /* 0x020fca00000000ff */
[----:B------:R-:W-:-:S07]  /*38b0*/  IMAD R3, R12, R155, RZ ;  /* 0x0000009b0c037224 */ /* 0x000fce00078e02ff */
.L_x_125:
[----:B------:R-:W-:Y:S05]  /*38c0*/  BSYNC B1 ;  /* 0x0000000000017941 */ /* 0x000fea0003800000 */
.L_x_124:
        /* <DEDUP_REMOVED lines=10> */
.L_x_127:
[----:B------:R-:W-:Y:S05]  /*3970*/  BSYNC B1 ;  /* 0x0000000000017941 */ /* 0x000fea0003800000 */
.L_x_126:
[----:B------:R-:W-:Y:S01]  /*3980*/  @!P2 IMAD R69, R69, R154, R3 ;  /* 0x0000009a4545a224 */ /* 0x000fe200078e0203 */
[----:B------:R-:W-:Y:S04]  /*3990*/  BSSY B1, `(.L_x_128) ;  /* 0x0000006000017945 */ /* 0x000fe80003800000 */
[----:B------:R0:W-:Y:S01]  /*39a0*/  @!P2 STG.E.U8 desc[UR36][R4.64+0x59], R69 ;  /* 0x000059450400a986 */ /* 0x0001e2000c101124 */
[----:B------:R-:W-:Y:S05]  /*39b0*/  @P3 BRA `(.L_x_129) ;  /* 0x00000000000c3947 */ /* 0x000fea0003800000 */
[----:B------:R-:W5:Y:S02]  /*39c0*/  LDG.E.U8 R156, desc[UR36][R10.64+0x58] ;  /* 0x000058240a9c7981 */ /* 0x000f64000c1e1100 */
[----:B-----5:R-:W-:-:S05]  /*39d0*/  PRMT R12, R156, 0x8880, RZ ;  /* 0x000088809c0c7816 */ /* 0x020fca00000000ff */
[----:B------:R-:W-:-:S07]  /*39e0*/  IMAD R3, R12, R155, RZ ;  /* 0x0000009b0c037224 */ /* 0x000fce00078e02ff */
.L_x_129:
[----:B------:R-:W-:Y:S05]  /*39f0*/  BSYNC B1 ;  /* 0x0000000000017941 */ /* 0x000fea0003800000 */
.L_x_128:
[----:B-1----:R-:W-:Y:S01]  /*3a00*/  @!P3 IMAD R13, R70, R154, R3 ;  /* 0x0000009a460db224 */ /* 0x002fe200078e0203 */
[----:B------:R-:W-:Y:S04]  /*3a10*/  BSSY B1, `(.L_x_130) ;  /* 0x0000006000017945 */ /* 0x000fe80003800000 */
[----:B------:R1:W-:Y:S01]  /*3a20*/  @!P3 STG.E.U8 desc[UR36][R6.64+0x58], R13 ;  /* 0x0000580d0600b986 */ /* 0x0003e2000c101124 */
[----:B------:R-:W-:Y:S05]  /*3a30*/  @P4 BRA `(.L_x_131) ;  /* 0x00000000000c4947 */ /* 0x000fea0003800000 */
[----:B------:R-:W5:Y:S02]  /*3a40*/  LDG.E.U8 R156, desc[UR36][R10.64+0x59] ;  /* 0x000059240a9c7981 */ /* 0x000f64000c1e1100 */
[----:B-----5:R-:W-:-:S05]  /*3a50*/  PRMT R12, R156, 0x8880, RZ ;  /* 0x000088809c0c7816 */ /* 0x020fca00000000ff */
[----:B------:R-:W-:-:S07]  /*3a60*/  IMAD R3, R12, R155, RZ ;  /* 0x0000009b0c037224 */ /* 0x000fce00078e02ff */
.L_x_131:
[----:B------:R-:W-:Y:S05]  /*3a70*/  BSYNC B1 ;  /* 0x0000000000017941 */ /* 0x000fea0003800000 */
.L_x_130:
        /* <DEDUP_REMOVED lines=10> */
.L_x_133:
[----:B------:R-:W-:Y:S05]  /*3b20*/  BSYNC B1 ;  /* 0x0000000000017941 */ /* 0x000fea0003800000 */
.L_x_132:
[----:B-1----:R-:W-:Y:S01]  /*3b30*/  @!P2 IMAD R13, R72, R154, R3 ;  /* 0x0000009a480da224 */ /* 0x002fe200078e0203 */
[----:B------:R-:W-:Y:S04]  /*3b40*/  BSSY B1, `(.L_x_134) ;  /* 0x0000006000017945 */ /* 0x000fe80003800000 */
[----:B------:R1:W-:Y:S01]  /*3b50*/  @!P2 STG.E.U8 desc[UR36][R4.64+0x60], R13 ;  /* 0x0000600d0400a986 */ /* 0x0003e2000c101124 */
[----:B------:R-:W-:Y:S05]  /*3b60*/  @P3 BRA `(.L_x_135) ;  /* 0x00000000000c3947 */ /* 0x000fea0003800000 */
[----:B------:R-:W5:Y:S02]  /*3b70*/  LDG.E.U8 R156, desc[UR36][R8.64+0x61] ;  /* 0x00006124089c7981 */ /* 0x000f64000c1e1100 */
[----:B-----5:R-:W-:-:S05]  /*3b80*/  PRMT R12, R156, 0x8880, RZ ;  /* 0x000088809c0c7816 */ /* 0x020fca00000000ff */
[----:B------:R-:W-:-:S07]  /*3b90*/  IMAD R3, R12, R155, RZ ;  /* 0x0000009b0c037224 */ /* 0x000fce00078e02ff */
.L_x_135:
[----:B------:R-:W-:Y:S05]  /*3ba0*/  BSYNC B1 ;  /* 0x0000000000017941 */ /* 0x000fea0003800000 */
.L_x_134:
[----:B------:R-:W-:Y:S01]  /*3bb0*/  @!P3 IMAD R73, R73, R154, R3 ;  /* 0x0000009a4949b224 */ /* 0x000fe200078e0203 */
[----:B------:R-:W-:Y:S04]  /*3bc0*/  BSSY B1, `(.L_x_136) ;  /* 0x0000006000017945 */ /* 0x000fe80003800000 */
[----:B------:R0:W-:Y:S01]  /*3bd0*/  @!P3 STG.E.U8 desc[UR36][R4.64+0x61], R73 ;  /* 0x000061490400b986 */ /* 0x0001e2000c101124 */
[----:B------:R-:W-:Y:S05]  /*3be0*/  @P4 BRA `(.L_x_137) ;  /* 0x00000000000c4947 */ /* 0x000fea0003800000 */
[----:B------:R-:W5:Y:S02]  /*3bf0*/  LDG.E.U8 R156, desc[UR36][R10.64+0x60] ;  /* 0x000060240a9c7981 */ /* 0x000f64000c1e1100 */
[----:B-----5:R-:W-:-:S05]  /*3c00*/  PRMT R12, R156, 0x8880, RZ ;  /* 0x000088809c0c7816 */ /* 0x020fca00000000ff */
[----:B------:R-:W-:-:S07]  /*3c10*/  IMAD R3, R12, R155, RZ ;  /* 0x0000009b0c037224 */ /* 0x000fce00078e02ff */
.L_x_137:
[----:B------:R-:W-:Y:S05]  /*3c20*/  BSYNC B1 ;  /* 0x0000000000017941 */ /* 0x000fea0003800000 */
.L_x_136:
        /* <DEDUP_REMOVED lines=10> */
.L_x_139:
[----:B------:R-:W-:Y:S05]  /*3cd0*/  BSYNC B1 ;  /* 0x0000000000017941 */ /* 0x000fea0003800000 */
.L_x_138:
[----:B------:R-:W-:Y:S01]  /*3ce0*/  @!P2 IMAD R75, R75, R154, R3 ;  /* 0x0000009a4b4ba224 */ /* 0x000fe200078e0203 */
[----:B------:R-:W-:Y:S04]  /*3cf0*/  BSSY B1, `(.L_x_140) ;  /* 0x0000006000017945 */ /* 0x000fe80003800000 */
[----:B------:R0:W-:Y:S01]  /*3d00*/  @!P2 STG.E.U8 desc[UR36][R6.64+0x61], R75 ;  /* 0x0000614b0600a986 */ /* 0x0001e2000c101124 */
[----:B------:R-:W-:Y:S05]  /*3d10*/  @P3 BRA `(.L_x_141) ;  /* 0x00000000000c3947 */ /* 0x000fea0003800000 */
[----:B------:R-:W5:Y:S02]  /*3d20*/  LDG.E.U8 R156, desc[UR36][R8.64+0x68] ;  /* 0x00006824089c7981 */ /* 0x000f64000c1e1100 */
[----:B-----5:R-:W-:-:S05]  /*3d30*/  PRMT R12, R156, 0x8880, RZ ;  /* 0x000088809c0c7816 */ /* 0x020fca00000000ff */
[----:B------:R-:W-:-:S07]  /*3d40*/  IMAD R3, R12, R155, RZ ;  /* 0x0000009b0c037224 */ /* 0x000fce00078e02ff */
.L_x_141:
[----:B------:R-:W-:Y:S05]  /*3d50*/  BSYNC B1 ;  /* 0x0000000000017941 */ /* 0x000fea0003800000 */
.L_x_140:
[----:B-1----:R-:W-:Y:S01]  /*3d60*/  @!P3 IMAD R13, R76, R154, R3 ;  /* 0x0000009a4c0db224 */ /* 0x002fe200078e0203 */
[----:B------:R-:W-:Y:S04]  /*3d70*/  BSSY B1, `(.L_x_142) ;  /* 0x0000006000017945 */ /* 0x000fe80003800000 */
[----:B------:R1:W-:Y:S01]  /*3d80*/  @!P3 STG.E.U8 desc[UR36][R4.64+0x68], R13 ;  /* 0x0000680d0400b986 */ /* 0x0003e2000c101124 */
[----:B------:R-:W-:Y:S05]  /*3d90*/  @P4 BRA `(.L_x_143) ;  /* 0x00000000000c4947 */ /* 0x000fea0003800000 */
[----:B------:R-:W5:Y:S02]  /*3da0*/  LDG.E.U8 R156, desc[UR36][R8.64+0x69] ;  /* 0x00006924089c7981 */ /* 0x000f64000c1e1100 */
[----:B-----5:R-:W-:-:S05]  /*3db0*/  PRMT R12, R156, 0x8880, RZ ;  /* 0x000088809c0c7816 */ /* 0x020fca00000000ff */
[----:B------:R-:W-:-:S07]  /*3dc0*/  IMAD R3, R12, R155, RZ ;  /* 0x0000009b0c037224 */ /* 0x000fce00078e02ff */
.L_x_143:
[----:B------:R-:W-:Y:S05]  /*3dd0*/  BSYNC B1 ;  /* 0x0000000000017941 */ /* 0x000fea0003800000 */
.L_x_142:
        /* <DEDUP_REMOVED lines=10> */
.L_x_145:
[----:B------:R-:W-:Y:S05]  /*3e80*/  BSYNC B1 ;  /* 0x0000000000017941 */ /* 0x000fea0003800000 */
.L_x_144:
[----:B-1----:R-:W-:Y:S01]  /*3e90*/  @!P2 IMAD R13, R78, R154, R3 ;  /* 0x0000009a4e0da224 */ /* 0x002fe200078e0203 */
[----:B------:R-:W-:Y:S04]  /*3ea0*/  BSSY B1, `(.L_x_146) ;  /* 0x0000006000017945 */ /* 0x000fe80003800000 */
[----:B------:R1:W-:Y:S01]  /*3eb0*/  @!P2 STG.E.U8 desc[UR36][R6.64+0x68], R13 ;  /* 0x0000680d0600a986 */ /* 0x0003e2000c101124 */
[----:B------:R-:W-:Y:S05]  /*3ec0*/  @P3 BRA `(.L_x_147) ;  /* 0x00000000000c3947 */ /* 0x000fea0003800000 */
[----:B------:R-:W5:Y:S02]  /*3ed0*/  LDG.E.U8 R156, desc[UR36][R10.64+0x69] ;  /* 0x000069240a9c7981 */ /* 0x000f64000c1e1100 */
[----:B-----5:R-:W-:-:S05]  /*3ee0*/  PRMT R12, R156, 0x8880, RZ ;  /* 0x000088809c0c7816 */ /* 0x020fca00000000ff */
[----:B------:R-:W-:-:S07]  /*3ef0*/  IMAD R3, R12, R155, RZ ;  /* 0x0000009b0c037224 */ /* 0x000fce00078e02ff */
.L_x_147:
[----:B------:R-:W-:Y:S05]  /*3f00*/  BSYNC B1 ;  /* 0x0000000000017941 */ /* 0x000fea0003800000 */
.L_x_146:
[----:B------:R-:W-:Y:S01]  /*3f10*/  @!P3 IMAD R79, R79, R154, R3 ;  /* 0x0000009a4f4fb224 */ /* 0x000fe200078e0203 */
[----:B------:R-:W-:Y:S04]  /*3f20*/  BSSY B1, `(.L_x_148) ;  /* 0x0000006000017945 */ /* 0x000fe80003800000 */
[----:B------:R0:W-:Y:S01]  /*3f30*/  @!P3 STG.E.U8 desc[UR36][R6.64+0x69], R79 ;  /* 0x0000694f0600b986 */ /* 0x0001e2000c101124 */
[----:B------:R-:W-:Y:S05]  /*3f40*/  @P4 BRA `(.L_x_149) ;  /* 0x00000000000c4947 */ /* 0x000fea0003800000 */
[----:B------:R-:W5:Y:S02]  /*3f50*/  LDG.E.U8 R156, desc[UR36][R8.64+0x70] ;  /* 0x00007024089c7981 */ /* 0x000f64000c1e1100 */
[----:B-----5:R-:W-:-:S05]  /*3f60*/  PRMT R12, R156, 0x8880, RZ ;  /* 0x000088809c0c7816 */ /* 0x020fca00000000ff */
[----:B------:R-:W-:-:S07]  /*3f70*/  IMAD R3, R12, R155, RZ ;  /* 0x0000009b0c037224 */ /* 0x000fce00078e02ff */
.L_x_149:
[----:B------:R-:W-:Y:S05]  /*3f80*/  BSYNC B1 ;  /* 0x0000000000017941 */ /* 0x000fea0003800000 */
.L_x_148:
        /* <DEDUP_REMOVED lines=10> */
.L_x_151:
[----:B------:R-:W-:Y:S05]  /*4030*/  BSYNC B1 ;  /* 0x0000000000017941 */ /* 0x000fea0003800000 */
.L_x_150:
[----:B------:R-:W-:Y:S01]  /*4040*/  @!P2 IMAD R81, R81, R154, R3 ;  /* 0x0000009a5151a224 */ /* 0x000fe200078e0203 */
[----:B------:R-:W-:Y:S04]  /*4050*/  BSSY B1, `(.L_x_152) ;  /* 0x0000006000017945 */ /* 0x000fe80003800000 */
[----:B------:R0:W-:Y:S01]  /*4060*/  @!P2 STG.E.U8 desc[UR36][R4.64+0x71], R81 ;  /* 0x000071510400a986 */ /* 0x0001e2000c101124 */
[----:B------:R-:W-:Y:S05]  /*4070*/  @P3 BRA `(.L_x_153) ;  /* 0x00000000000c3947 */ /* 0x000fea0003800000 */
[----:B------:R-:W5:Y:S02]  /*4080*/  LDG.E.U8 R156, desc[UR36][R10.64+0x70] ;  /* 0x000070240a9c7981 */ /* 0x000f64000c1e1100 */
[----:B-----5:R-:W-:-:S05]  /*4090*/  PRMT R12, R156, 0x8880, RZ ;  /* 0x000088809c0c7816 */ /* 0x020fca00000000ff */
[----:B------:R-:W-:-:S07]  /*40a0*/  IMAD R3, R12, R155, RZ ;  /* 0x0000009b0c037224 */ /* 0x000fce00078e02ff */
.L_x_153:
[----:B------:R-:W-:Y:S05]  /*40b0*/  BSYNC B1 ;  /* 0x0000000000017941 */ /* 0x000fea0003800000 */
.L_x_152:
[----:B-1----:R-:W-:Y:S01]  /*40c0*/  @!P3 IMAD R13, R82, R154, R3 ;  /* 0x0000009a520db224 */ /* 0x002fe200078e0203 */
[----:B------:R-:W-:Y:S04]  /*40d0*/  BSSY B1, `(.L_x_154) ;  /* 0x0000006000017945 */ /* 0x000fe80003800000 */
[----:B------:R1:W-:Y:S01]  /*40e0*/  @!P3 STG.E.U8 desc[UR36][R6.64+0x70], R13 ;  /* 0x0000700d0600b986 */ /* 0x0003e2000c101124 */
[----:B------:R-:W-:Y:S05]  /*40f0*/  @P4 BRA `(.L_x_155) ;  /* 0x00000000000c4947 */ /* 0x000fea0003800000 */
[----:B------:R-:W5:Y:S02]  /*4100*/  LDG.E.U8 R156, desc[UR36][R10.64+0x71] ;  /* 0x000071240a9c7981 */ /* 0x000f64000c1e1100 */
[----:B-----5:R-:W-:-:S05]  /*4110*/  PRMT R12, R156, 0x8880, RZ ;  /* 0x000088809c0c7816 */ /* 0x020fca00000000ff */
[----:B------:R-:W-:-:S07]  /*4120*/  IMAD R3, R12, R155, RZ ;  /* 0x0000009b0c037224 */ /* 0x000fce00078e02ff */
.L_x_155:
[----:B------:R-:W-:Y:S05]  /*4130*/  BSYNC B1 ;  /* 0x0000000000017941 */ /* 0x000fea0003800000 */
.L_x_154:
        /* <DEDUP_REMOVED lines=10> */
.L_x_157:
[----:B------:R-:W-:Y:S05]  /*41e0*/  BSYNC B1 ;  /* 0x0000000000017941 */ /* 0x000fea0003800000 */
.L_x_156:
[----:B-1----:R-:W-:Y:S01]  /*41f0*/  @!P2 IMAD R13, R84, R154, R3 ;  /* 0x0000009a540da224 */ /* 0x002fe200078e0203 */
[----:B------:R-:W-:Y:S04]  /*4200*/  BSSY B1, `(.L_x_158) ;  /* 0x0000006000017945 */ /* 0x000fe80003800000 */
[----:B------:R1:W-:Y:S01]  /*4210*/  @!P2 STG.E.U8 desc[UR36][R4.64+0x78], R13 ;  /* 0x0000780d0400a986 */ /* 0x0003e2000c101124 */
[----:B------:R-:W-:Y:S05]  /*4220*/  @P3 BRA `(.L_x_159) ;  /* 0x00000000000c3947 */ /* 0x000fea0003800000 */
[----:B------:R-:W5:Y:S02]  /*4230*/  LDG.E.U8 R156, desc[UR36][R8.64+0x79] ;  /* 0x00007924089c7981 */ /* 0x000f64000c1e1100 */
[----:B-----5:R-:W-:-:S05]  /*4240*/  PRMT R12, R156, 0x8880, RZ ;  /* 0x000088809c0c7816 */ /* 0x020fca00000000ff */
[----:B------:R-:W-:-:S07]  /*4250*/  IMAD R3, R12, R155, RZ ;  /* 0x0000009b0c037224 */ /* 0x000fce00078e02ff */
.L_x_159:
[----:B------:R-:W-:Y:S05]  /*4260*/  BSYNC B1 ;  /* 0x0000000000017941 */ /* 0x000fea0003800000 */
.L_x_158:
[----:B------:R-:W-:Y:S01]  /*4270*/  @!P3 IMAD R85, R85, R154, R3 ;  /* 0x0000009a5555b224 */ /* 0x000fe200078e0203 */
[----:B------:R-:W-:Y:S04]  /*4280*/  BSSY B1, `(.L_x_160) ;  /* 0x0000006000017945 */ /* 0x000fe80003800000 */
[----:B------:R0:W-:Y:S01]  /*4290*/  @!P3 STG.E.U8 desc[UR36][R4.64+0x79], R85 ;  /* 0x000079550400b986 */ /* 0x0001e2000c101124 */
[----:B------:R-:W-:Y:S05]  /*42a0*/  @P4 BRA `(.L_x_161) ;  /* 0x00000000000c4947 */ /* 0x000fea0003800000 */
[----:B------:R-:W5:Y:S02]  /*42b0*/  LDG.E.U8 R156, desc[UR36][R10.64+0x78] ;  /* 0x000078240a9c7981 */ /* 0x000f64000c1e1100 */
[----:B-----5:R-:W-:-:S05]  /*42c0*/  PRMT R12, R156, 0x8880, RZ ;  /* 0x000088809c0c7816 */ /* 0x020fca00000000ff */
[----:B------:R-:W-:-:S07]  /*42d0*/  IMAD R3, R12, R155, RZ ;  /* 0x0000009b0c037224 */ /* 0x000fce00078e02ff */
.L_x_161:
[----:B------:R-:W-:Y:S05]  /*42e0*/  BSYNC B1 ;  /* 0x0000000000017941 */ /* 0x000fea0003800000 */
.L_x_160:
        /* <DEDUP_REMOVED lines=10> */
.L_x_163:
[----:B------:R-:W-:Y:S05]  /*4390*/  BSYNC B1 ;  /* 0x0000000000017941 */ /* 0x000fea0003800000 */
.L_x_162:
[----:B------:R-:W-:Y:S01]  /*43a0*/  @!P2 IMAD R87, R87, R154, R3 ;  /* 0x0000009a5757a224 */ /* 0x000fe200078e0203 */
[----:B------:R-:W-:Y:S04]  /*43b0*/  BSSY B1, `(.L_x_164) ;  /* 0x0000006000017945 */ /* 0x000fe80003800000 */
[----:B------:R0:W-:Y:S01]  /*43c0*/  @!P2 STG.E.U8 desc[UR36][R6.64+0x79], R87 ;  /* 0x000079570600a986 */ /* 0x0001e2000c101124 */
[----:B------:R-:W-:Y:S05]  /*43d0*/  @P3 BRA `(.L_x_165) ;  /* 0x00000000000c3947 */ /* 0x000fea0003800000 */
[----:B------:R-:W5:Y:S02]  /*43e0*/  LDG.E.U8 R156, desc[UR36][R8.64+0x80] ;  /* 0x00008024089c7981 */ /* 0x000f64000c1e1100 */
[----:B-----5:R-:W-:-:S05]  /*43f0*/  PRMT R12, R156, 0x8880, RZ ;  /* 0x000088809c0c7816 */ /* 0x020fca00000000ff */
[----:B------:R-:W-:-:S07]  /*4400*/  IMAD R3, R12, R155, RZ ;  /* 0x0000009b0c037224 */ /* 0x000fce00078e02ff */
.L_x_165:
[----:B------:R-:W-:Y:S05]  /*4410*/  BSYNC B1 ;  /* 0x0000000000017941 */ /* 0x000fea0003800000 */
.L_x_164:
[----:B-1----:R-:W-:Y:S01]  /*4420*/  @!P3 IMAD R13, R88, R154, R3 ;  /* 0x0000009a580db224 */ /* 0x002fe200078e0203 */
[----:B------:R-:W-:Y:S04]  /*4430*/  BSSY B1, `(.L_x_166) ;  /* 0x0000006000017945 */ /* 0x000fe80003800000 */
[----:B------:R1:W-:Y:S01]  /*4440*/  @!P3 STG.E.U8 desc[UR36][R4.64+0x80], R13 ;  /* 0x0000800d0400b986 */ /* 0x0003e2000c101124 */
[----:B------:R-:W-:Y:S05]  /*4450*/  @P4 BRA `(.L_x_167) ;  /* 0x00000000000c4947 */ /* 0x000fea0003800000 */
[----:B------:R-:W5:Y:S02]  /*4460*/  LDG.E.U8 R156, desc[UR36][R8.64+0x81] ;  /* 0x00008124089c7981 */ /* 0x000f64000c1e1100 */
[----:B-----5:R-:W-:-:S05]  /*4470*/  PRMT R12, R156, 0x8880, RZ ;  /* 0x000088809c0c7816 */ /* 0x020fca00000000ff */
[----:B------:R-:W-:-:S07]  /*4480*/  IMAD R3, R12, R155, RZ ;  /* 0x0000009b0c037224 */ /* 0x000fce00078e02ff */
.L_x_167:
[----:B------:R-:W-:Y:S05]  /*4490*/  BSYNC B1 ;  /* 0x0000000000017941 */ /* 0x000fea0003800000 */
.L_x_166:
        /* <DEDUP_REMOVED lines=10> */
.L_x_169:
[----:B------:R-:W-:Y:S05]  /*4540*/  BSYNC B1 ;  /* 0x0000000000017941 */ /* 0x000fea0003800000 */
.L_x_168:
[----:B-1----:R-:W-:Y:S01]  /*4550*/  @!P2 IMAD R13, R90, R154, R3 ;  /* 0x0000009a5a0da224 */ /* 0x002fe200078e0203 */
[----:B------:R-:W-:Y:S04]  /*4560*/  BSSY B1, `(.L_x_170) ;  /* 0x0000006000017945 */ /* 0x000fe80003800000 */
[----:B------:R1:W-:Y:S01]  /*4570*/  @!P2 STG.E.U8 desc[UR36][R6.64+0x80], R13 ;  /* 0x0000800d0600a986 */ /* 0x0003e2000c101124 */
[----:B------:R-:W-:Y:S05]  /*4580*/  @P3 BRA `(.L_x_171) ;  /* 0x00000000000c3947 */ /* 0x000fea0003800000 */
[----:B------:R-:W5:Y:S02]  /*4590*/  LDG.E.U8 R156, desc[UR36][R10.64+0x81] ;  /* 0x000081240a9c7981 */ /* 0x000f64000c1e1100 */
[----:B-----5:R-:W-:-:S05]  /*45a0*/  PRMT R12, R156, 0x8880, RZ ;  /* 0x000088809c0c7816 */ /* 0x020fca00000000ff */
[----:B------:R-:W-:-:S07]  /*45b0*/  IMAD R3, R12, R155, RZ ;  /* 0x0000009b0c037224 */ /* 0x000fce00078e02ff */
.L_x_171:
[----:B------:R-:W-:Y:S05]  /*45c0*/  BSYNC B1 ;  /* 0x0000000000017941 */ /* 0x000fea0003800000 */
.L_x_170:
[----:B------:R-:W-:Y:S01]  /*45d0*/  @!P3 IMAD R91, R91, R154, R3 ;  /* 0x0000009a5b5bb224 */ /* 0x000fe200078e0203 */
[----:B------:R-:W-:Y:S04]  /*45e0*/  BSSY B1, `(.L_x_172) ;  /* 0x0000006000017945 */ /* 0x000fe80003800000 */
[----:B------:R0:W-:Y:S01]  /*45f0*/  @!P3 STG.E.U8 desc[UR36][R6.64+0x81], R91 ;  /* 0x0000815b0600b986 */ /* 0x0001e2000c101124 */
[----:B------:R-:W-:Y:S05]  /*4600*/  @P4 BRA `(.L_x_173) ;  /* 0x00000000000c4947 */ /* 0x000fea0003800000 */
[----:B------:R-:W5:Y:S02]  /*4610*/  LDG.E.U8 R156, desc[UR36][R8.64+0x88] ;  /* 0x00008824089c7981 */ /* 0x000f64000c1e1100 */
[----:B-----5:R-:W-:-:S05]  /*4620*/  PRMT R12, R156, 0x8880, RZ ;  /* 0x000088809c0c7816 */ /* 0x020fca00000000ff */
[----:B------:R-:W-:-:S07]  /*4630*/  IMAD R3, R12, R155, RZ ;  /* 0x0000009b0c037224 */ /* 0x000fce00078e02ff */
.L_x_173:
[----:B------:R-:W-:Y:S05]  /*4640*/  BSYNC B1 ;  /* 0x0000000000017941 */ /* 0x000fea0003800000 */
.L_x_172:
        /* <DEDUP_REMOVED lines=10> */
.L_x_175:
[----:B------:R-:W-:Y:S05]  /*46f0*/  BSYNC B1 ;  /* 0x0000000000017941 */ /* 0x000fea0003800000 */
.L_x_174:
[----:B------:R-:W-:Y:S01]  /*4700*/  @!P2 IMAD R93, R93, R154, R3 ;  /* 0x0000009a5d5da224 */ /* 0x000fe200078e0203 */
[----:B------:R-:W-:Y:S04]  /*4710*/  BSSY B1, `(.L_x_176) ;  /* 0x0000006000017945 */ /* 0x000fe80003800000 */
[----:B------:R0:W-:Y:S01]  /*4720*/  @!P2 STG.E.U8 desc[UR36][R4.64+0x89], R93 ;  /* 0x0000895d0400a986 */ /* 0x0001e2000c101124 */
[----:B------:R-:W-:Y:S05]  /*4730*/  @P3 BRA `(.L_x_177) ;  /* 0x00000000000c3947 */ /* 0x000fea0003800000 */
[----:B------:R-:W5:Y:S02]  /*4740*/  LDG.E.U8 R156, desc[UR36][R10.64+0x88] ;  /* 0x000088240a9c7981 */ /* 0x000f64000c1e1100 */
[----:B-----5:R-:W-:-:S05]  /*4750*/  PRMT R12, R156, 0x8880, RZ ;  /* 0x000088809c0c7816 */ /* 0x020fca00000000ff */
[----:B------:R-:W-:-:S07]  /*4760*/  IMAD R3, R12, R155, RZ ;  /* 0x0000009b0c037224 */ /* 0x000fce00078e02ff */
.L_x_177:
[----:B------:R-:W-:Y:S05]  /*4770*/  BSYNC B1 ;  /* 0x0000000000017941 */ /* 0x000fea0003800000 */
.L_x_176:
[----:B-1----:R-:W-:Y:S01]  /*4780*/  @!P3 IMAD R13, R94, R154, R3 ;  /* 0x0000009a5e0db224 */ /* 0x002fe200078e0203 */
[----:B------:R-:W-:Y:S04]  /*4790*/  BSSY B1, `(.L_x_178) ;  /* 0x0000006000017945 */ /* 0x000fe80003800000 */
[----:B------:R1:W-:Y:S01]  /*47a0*/  @!P3 STG.E.U8 desc[UR36][R6.64+0x88], R13 ;  /* 0x0000880d0600b986 */ /* 0x0003e2000c101124 */
[----:B------:R-:W-:Y:S05]  /*47b0*/  @P4 BRA `(.L_x_179) ;  /* 0x00000000000c4947 */ /* 0x000fea0003800000 */
[----:B------:R-:W5:Y:S02]  /*47c0*/  LDG.E.U8 R156, desc[UR36][R10.64+0x89] ;  /* 0x000089240a9c7981 */ /* 0x000f64000c1e1100 */
[----:B-----5:R-:W-:-:S05]  /*47d0*/  PRMT R12, R156, 0x8880, RZ ;  /* 0x000088809c0c7816 */ /* 0x020fca00000000ff */
[----:B------:R-:W-:-:S07]  /*47e0*/  IMAD R3, R12, R155, RZ ;  /* 0x0000009b0c037224 */ /* 0x000fce00078e02ff */
.L_x_179:
[----:B------:R-:W-:Y:S05]  /*47f0*/  BSYNC B1 ;  /* 0x0000000000017941 */ /* 0x000fea0003800000 */
.L_x_178:
        /* <DEDUP_REMOVED lines=10> */
.L_x_181:
[----:B------:R-:W-:Y:S05]  /*48a0*/  BSYNC B1 ;  /* 0x0000000000017941 */ /* 0x000fea0003800000 */
.L_x_180:
[----:B-1----:R-:W-:Y:S01]  /*48b0*/  @!P2 IMAD R13, R96, R154, R3 ;  /* 0x0000009a600da224 */ /* 0x002fe200078e0203 */
[----:B------:R-:W-:Y:S04]  /*48c0*/  BSSY B1, `(.L_x_182) ;  /* 0x0000006000017945 */ /* 0x000fe80003800000 */
[----:B------:R1:W-:Y:S01]  /*48d0*/  @!P2 STG.E.U8 desc[UR36][R4.64+0x90], R13 ;  /* 0x0000900d0400a986 */ /* 0x0003e2000c101124 */
[----:B------:R-:W-:Y:S05]  /*48e0*/  @P3 BRA `(.L_x_183) ;  /* 0x00000000000c3947 */ /* 0x000fea0003800000 */
[----:B------:R-:W5:Y:S02]  /*48f0*/  LDG.E.U8 R156, desc[UR36][R8.64+0x91] ;  /* 0x00009124089c7981 */ /* 0x000f64000c1e1100 */
[----:B-----5:R-:W-:-:S05]  /*4900*/  PRMT R12, R156, 0x8880, RZ ;  /* 0x000088809c0c7816 */ /* 0x020fca00000000ff */
[----:B------:R-:W-:-:S07]  /*4910*/  IMAD R3, R12, R155, RZ ;  /* 0x0000009b0c037224 */ /* 0x000fce00078e02ff */
.L_x_183:
[----:B------:R-:W-:Y:S05]  /*4920*/  BSYNC B1 ;  /* 0x0000000000017941 */ /* 0x000fea0003800000 */
.L_x_182:
[----:B------:R-:W-:Y:S01]  /*4930*/  @!P3 IMAD R97, R97, R154, R3 ;  /* 0x0000009a6161b224 */ /* 0x000fe200078e0203 */
[----:B------:R-:W-:Y:S04]  /*4940*/  BSSY B1, `(.L_x_184) ;  /* 0x0000006000017945 */ /* 0x000fe80003800000 */
[----:B------:R0:W-:Y:S01]  /*4950*/  @!P3 STG.E.U8 desc[UR36][R4.64+0x91], R97 ;  /* 0x000091610400b986 */ /* 0x0001e2000c101124 */
[----:B------:R-:W-:Y:S05]  /*4960*/  @P4 BRA `(.L_x_185) ;  /* 0x00000000000c4947 */ /* 0x000fea0003800000 */
[----:B------:R-:W5:Y:S02]  /*4970*/  LDG.E.U8 R156, desc[UR36][R10.64+0x90] ;  /* 0x000090240a9c7981 */ /* 0x000f64000c1e1100 */
[----:B-----5:R-:W-:-:S05]  /*4980*/  PRMT R12, R156, 0x8880, RZ ;  /* 0x000088809c0c7816 */ /* 0x020fca00000000ff */
[----:B------:R-:W-:-:S07]  /*4990*/  IMAD R3, R12, R155, RZ ;  /* 0x0000009b0c037224 */ /* 0x000fce00078e02ff */
.L_x_185:
[----:B------:R-:W-:Y:S05]  /*49a0*/  BSYNC B1 ;  /* 0x0000000000017941 */ /* 0x000fea0003800000 */
.L_x_184:
        /* <DEDUP_REMOVED lines=10> */
.L_x_187:
[----:B------:R-:W-:Y:S05]  /*4a50*/  BSYNC B1 ;  /* 0x0000000000017941 */ /* 0x000fea0003800000 */
.L_x_186:
[----:B------:R-:W-:Y:S01]  /*4a60*/  @!P2 IMAD R99, R99, R154, R3 ;  /* 0x0000009a6363a224 */ /* 0x000fe200078e0203 */
[----:B------:R-:W-:Y:S04]  /*4a70*/  BSSY B1, `(.L_x_188) ;  /* 0x0000006000017945 */ /* 0x000fe80003800000 */
[----:B------:R0:W-:Y:S01]  /*4a80*/  @!P2 STG.E.U8 desc[UR36][R6.64+0x91], R99 ;  /* 0x000091630600a986 */ /* 0x0001e2000c101124 */
[----:B------:R-:W-:Y:S05]  /*4a90*/  @P3 BRA `(.L_x_189) ;  /* 0x00000000000c3947 */ /* 0x000fea0003800000 */
[----:B------:R-:W5:Y:S02]  /*4aa0*/  LDG.E.U8 R156, desc[UR36][R8.64+0x98] ;  /* 0x00009824089c7981 */ /* 0x000f64000c1e1100 */
[----:B-----5:R-:W-:-:S05]  /*4ab0*/  PRMT R12, R156, 0x8880, RZ ;  /* 0x000088809c0c7816 */ /* 0x020fca00000000ff */
[----:B------:R-:W-:-:S07]  /*4ac0*/  IMAD R3, R12, R155, RZ ;  /* 0x0000009b0c037224 */ /* 0x000fce00078e02ff */
.L_x_189:
[----:B------:R-:W-:Y:S05]  /*4ad0*/  BSYNC B1 ;  /* 0x0000000000017941 */ /* 0x000fea0003800000 */
.L_x_188:
[----:B-1----:R-:W-:Y:S01]  /*4ae0*/  @!P3 IMAD R13, R100, R154, R3 ;  /* 0x0000009a640db224 */ /* 0x002fe200078e0203 */
[----:B------:R-:W-:Y:S04]  /*4af0*/  BSSY B1, `(.L_x_190) ;  /* 0x0000006000017945 */ /* 0x000fe80003800000 */
[----:B------:R1:W-:Y:S01]  /*4b00*/  @!P3 STG.E.U8 desc[UR36][R4.64+0x98], R13 ;  /* 0x0000980d0400b986 */ /* 0x0003e2000c101124 */
[----:B------:R-:W-:Y:S05]  /*4b10*/  @P4 BRA `(.L_x_191) ;  /* 0x00000000000c4947 */ /* 0x000fea0003800000 */
[----:B------:R-:W5:Y:S02]  /*4b20*/  LDG.E.U8 R156, desc[UR36][R8.64+0x99] ;  /* 0x00009924089c7981 */ /* 0x000f64000c1e1100 */
[----:B-----5:R-:W-:-:S05]  /*4b30*/  PRMT R12, R156, 0x8880, RZ ;  /* 0x000088809c0c7816 */ /* 0x020fca00000000ff */
[----:B------:R-:W-:-:S07]  /*4b40*/  IMAD R3, R12, R155, RZ ;  /* 0x0000009b0c037224 */ /* 0x000fce00078e02ff */
.L_x_191:
[----:B------:R-:W-:Y:S05]  /*4b50*/  BSYNC B1 ;  /* 0x0000000000017941 */ /* 0x000fea0003800000 */
.L_x_190:
        /* <DEDUP_REMOVED lines=10> */
.L_x_193:
[----:B------:R-:W-:Y:S05]  /*4c00*/  BSYNC B1 ;  /* 0x0000000000017941 */ /* 0x000fea0003800000 */
.L_x_192:
[----:B-1----:R-:W-:Y:S01]  /*4c10*/  @!P2 IMAD R13, R102, R154, R3 ;  /* 0x0000009a660da224 */ /* 0x002fe200078e0203 */
[----:B------:R-:W-:Y:S04]  /*4c20*/  BSSY B1, `(.L_x_194) ;  /* 0x0000006000017945 */ /* 0x000fe80003800000 */
[----:B------:R1:W-:Y:S01]  /*4c30*/  @!P2 STG.E.U8 desc[UR36][R6.64+0x98], R13 ;  /* 0x0000980d0600a986 */ /* 0x0003e2000c101124 */
[----:B------:R-:W-:Y:S05]  /*4c40*/  @P3 BRA `(.L_x_195) ;  /* 0x00000000000c3947 */ /* 0x000fea0003800000 */
[----:B------:R-:W5:Y:S02]  /*4c50*/  LDG.E.U8 R156, desc[UR36][R10.64+0x99] ;  /* 0x000099240a9c7981 */ /* 0x000f64000c1e1100 */
[----:B-----5:R-:W-:-:S05]  /*4c60*/  PRMT R12, R156, 0x8880, RZ ;  /* 0x000088809c0c7816 */ /* 0x020fca00000000ff */
[----:B------:R-:W-:-:S07]  /*4c70*/  IMAD R3, R12, R155, RZ ;  /* 0x0000009b0c037224 */ /* 0x000fce00078e02ff */
.L_x_195:
[----:B------:R-:W-:Y:S05]  /*4c80*/  BSYNC B1 ;  /* 0x0000000000017941 */ /* 0x000fea0003800000 */
.L_x_194:
[----:B------:R-:W-:Y:S01]  /*4c90*/  @!P3 IMAD R103, R103, R154, R3 ;  /* 0x0000009a6767b224 */ /* 0x000fe200078e0203 */
[----:B------:R-:W-:Y:S04]  /*4ca0*/  BSSY B1, `(.L_x_196) ;  /* 0x0000006000017945 */ /* 0x000fe80003800000 */
[----:B------:R0:W-:Y:S01]  /*4cb0*/  @!P3 STG.E.U8 desc[UR36][R6.64+0x99], R103 ;  /* 0x000099670600b986 */ /* 0x0001e2000c101124 */
[----:B------:R-:W-:Y:S05]  /*4cc0*/  @P4 BRA `(.L_x_197) ;  /* 0x00000000000c4947 */ /* 0x000fea0003800000 */
[----:B------:R-:W5:Y:S02]  /*4cd0*/  LDG.E.U8 R156, desc[UR36][R8.64+0xa0] ;  /* 0x0000a024089c7981 */ /* 0x000f64000c1e1100 */
[----:B-----5:R-:W-:-:S05]  /*4ce0*/  PRMT R12, R156, 0x8880, RZ ;  /* 0x000088809c0c7816 */ /* 0x020fca00000000ff */
[----:B------:R-:W-:-:S07]  /*4cf0*/  IMAD R3, R12, R155, RZ ;  /* 0x0000009b0c037224 */ /* 0x000fce00078e02ff */
.L_x_197:
[----:B------:R-:W-:Y:S05]  /*4d00*/  BSYNC B1 ;  /* 0x0000000000017941 */ /* 0x000fea0003800000 */
.L_x_196:
        /* <DEDUP_REMOVED lines=10> */
.L_x_199:
[----:B------:R-:W-:Y:S05]  /*4db0*/  BSYNC B1 ;  /* 0x0000000000017941 */ /* 0x000fea0003800000 */
.L_x_198:
[----:B------:R-:W-:Y:S01]  /*4dc0*/  @!P2 IMAD R105, R105, R154, R3 ;  /* 0x0000009a6969a224 */ /* 0x000fe200078e0203 */
[----:B------:R-:W-:Y:S04]  /*4dd0*/  BSSY B1, `(.L_x_200) ;  /* 0x0000006000017945 */ /* 0x000fe80003800000 */
[----:B------:R0:W-:Y:S01]  /*4de0*/  @!P2 STG.E.U8 desc[UR36][R4.64+0xa1], R105 ;  /* 0x0000a1690400a986 */ /* 0x0001e2000c101124 */
[----:B------:R-:W-:Y:S05]  /*4df0*/  @P3 BRA `(.L_x_201) ;  /* 0x00000000000c3947 */ /* 0x000fea0003800000 */
[----:B------:R-:W5:Y:S02]  /*4e00*/  LDG.E.U8 R156, desc[UR36][R10.64+0xa0] ;  /* 0x0000a0240a9c7981 */ /* 0x000f64000c1e1100 */
[----:B-----5:R-:W-:-:S05]  /*4e10*/  PRMT R12, R156, 0x8880, RZ ;  /* 0x000088809c0c7816 */ /* 0x020fca00000000ff */
[----:B------:R-:W-:-:S07]  /*4e20*/  IMAD R3, R12, R155, RZ ;  /* 0x0000009b0c037224 */ /* 0x000fce00078e02ff */
.L_x_201:
[----:B------:R-:W-:Y:S05]  /*4e30*/  BSYNC B1 ;  /* 0x0000000000017941 */ /* 0x000fea0003800000 */
.L_x_200:
[----:B-1----:R-:W-:Y:S01]  /*4e40*/  @!P3 IMAD R13, R106, R154, R3 ;  /* 0x0000009a6a0db224 */ /* 0x002fe200078e0203 */
[----:B------:R-:W-:Y:S04]  /*4e50*/  BSSY B1, `(.L_x_202) ;  /* 0x0000006000017945 */ /* 0x000fe80003800000 */
[----:B------:R1:W-:Y:S01]  /*4e60*/  @!P3 STG.E.U8 desc[UR36][R6.64+0xa0], R13 ;  /* 0x0000a00d0600b986 */ /* 0x0003e2000c101124 */
[----:B------:R-:W-:Y:S05]  /*4e70*/  @P4 BRA `(.L_x_203) ;  /* 0x00000000000c4947 */ /* 0x000fea0003800000 */
[----:B------:R-:W5:Y:S02]  /*4e80*/  LDG.E.U8 R156, desc[UR36][R10.64+0xa1] ;  /* 0x0000a1240a9c7981 */ /* 0x000f64000c1e1100 */
[----:B-----5:R-:W-:-:S05]  /*4e90*/  PRMT R12, R156, 0x8880, RZ ;  /* 0x000088809c0c7816 */ /* 0x020fca00000000ff */
[----:B------:R-:W-:-:S07]  /*4ea0*/  IMAD R3, R12, R155, RZ ;  /* 0x0000009b0c037224 */ /* 0x000fce00078e02ff */
.L_x_203:
[----:B------:R-:W-:Y:S05]  /*4eb0*/  BSYNC B1 ;  /* 0x0000000000017941 */ /* 0x000fea0003800000 */
.L_x_202:
        /* <DEDUP_REMOVED lines=10> */
.L_x_205:
[----:B------:R-:W-:Y:S05]  /*4f60*/  BSYNC B1 ;  /* 0x0000000000017941 */ /* 0x000fea0003800000 */
.L_x_204:
[----:B-1----:R-:W-:Y:S01]  /*4f70*/  @!P2 IMAD R13, R108, R154, R3 ;  /* 0x0000009a6c0da224 */ /* 0x002fe200078e0203 */
[----:B------:R-:W-:Y:S04]  /*4f80*/  BSSY B1, `(.L_x_206) ;  /* 0x0000006000017945 */ /* 0x000fe80003800000 */
[----:B------:R1:W-:Y:S01]  /*4f90*/  @!P2 STG.E.U8 desc[UR36][R4.64+0xa8], R13 ;  /* 0x0000a80d0400a986 */ /* 0x0003e2000c101124 */
[----:B------:R-:W-:Y:S05]  /*4fa0*/  @P3 BRA `(.L_x_207) ;  /* 0x00000000000c3947 */ /* 0x000fea0003800000 */
[----:B------:R-:W5:Y:S02]  /*4fb0*/  LDG.E.U8 R156, desc[UR36][R8.64+0xa9] ;  /* 0x0000a924089c7981 */ /* 0x000f64000c1e1100 */
[----:B-----5:R-:W-:-:S05]  /*4fc0*/  PRMT R12, R156, 0x8880, RZ ;  /* 0x000088809c0c7816 */ /* 0x020fca00000000ff */
[----:B------:R-:W-:-:S07]  /*4fd0*/  IMAD R3, R12, R155, RZ ;  /* 0x0000009b0c037224 */ /* 0x000fce00078e02ff */
.L_x_207:
[----:B------:R-:W-:Y:S05]  /*4fe0*/  BSYNC B1 ;  /* 0x0000000000017941 */ /* 0x000fea0003800000 */
.L_x_206:
[----:B------:R-:W-:Y:S01]  /*4ff0*/  @!P3 IMAD R109, R109, R154, R3 ;  /* 0x0000009a6d6db224 */ /* 0x000fe200078e0203 */
[----:B------:R-:W-:Y:S04]  /*5000*/  BSSY B1, `(.L_x_208) ;  /* 0x0000006000017945 */ /* 0x000fe80003800000 */
[----:B------:R0:W-:Y:S01]  /*5010*/  @!P3 STG.E.U8 desc[UR36][R4.64+0xa9], R109 ;  /* 0x0000a96d0400b986 */ /* 0x0001e2000c101124 */
[----:B------:R-:W-:Y:S05]  /*5020*/  @P4 BRA `(.L_x_209) ;  /* 0x00000000000c4947 */ /* 0x000fea0003800000 */
[----:B------:R-:W5:Y:S02]  /*5030*/  LDG.E.U8 R156, desc[UR36][R10.64+0xa8] ;  /* 0x0000a8240a9c7981 */ /* 0x000f64000c1e1100 */
[----:B-----5:R-:W-:-:S05]  /*5040*/  PRMT R12, R156, 0x8880, RZ ;  /* 0x000088809c0c7816 */ /* 0x020fca00000000ff */
[----:B------:R-:W-:-:S07]  /*5050*/  IMAD R3, R12, R155, RZ ;  /* 0x0000009b0c037224 */ /* 0x000fce00078e02ff */
.L_x_209:
[----:B------:R-:W-:Y:S05]  /*5060*/  BSYNC B1 ;  /* 0x0000000000017941 */ /* 0x000fea0003800000 */
.L_x_208:
        /* <DEDUP_REMOVED lines=10> */
.L_x_211:
[----:B------:R-:W-:Y:S05]  /*5110*/  BSYNC B1 ;  /* 0x0000000000017941 */ /* 0x000fea0003800000 */
.L_x_210:
[----:B------:R-:W-:Y:S01]  /*5120*/  @!P2 IMAD R111, R111, R154, R3 ;  /* 0x0000009a6f6fa224 */ /* 0x000fe200078e0203 */
[----:B------:R-:W-:Y:S04]  /*5130*/  BSSY B1, `(.L_x_212) ;  /* 0x0000006000017945 */ /* 0x000fe80003800000 */
[----:B------:R0:W-:Y:S01]  /*5140*/  @!P2 STG.E.U8 desc[UR36][R6.64+0xa9], R111 ;  /* 0x0000a96f0600a986 */ /* 0x0001e2000c101124 */
[----:B------:R-:W-:Y:S05]  /*5150*/  @P3 BRA `(.L_x_213) ;  /* 0x00000000000c3947 */ /* 0x000fea0003800000 */
[----:B------:R-:W5:Y:S02]  /*5160*/  LDG.E.U8 R156, desc[UR36][R8.64+0xb0] ;  /* 0x0000b024089c7981 */ /* 0x000f64000c1e1100 */
[----:B-----5:R-:W-:-:S05]  /*5170*/  PRMT R12, R156, 0x8880, RZ ;  /* 0x000088809c0c7816 */ /* 0x020fca00000000ff */
[----:B------:R-:W-:-:S07]  /*5180*/  IMAD R3, R12, R155, RZ ;  /* 0x0000009b0c037224 */ /* 0x000fce00078e02ff */
.L_x_213:
[----:B------:R-:W-:Y:S05]  /*5190*/  BSYNC B1 ;  /* 0x0000000000017941 */ /* 0x000fea0003800000 */
.L_x_212:
[----:B-1----:R-:W-:Y:S01]  /*51a0*/  @!P3 IMAD R13, R112, R154, R3 ;  /* 0x0000009a700db224 */ /* 0x002fe200078e0203 */
[----:B------:R-:W-:Y:S04]  /*51b0*/  BSSY B1, `(.L_x_214) ;  /* 0x0000006000017945 */ /* 0x000fe80003800000 */
[----:B------:R1:W-:Y:S01]  /*51c0*/  @!P3 STG.E.U8 desc[UR36][R4.64+0xb0], R13 ;  /* 0x0000b00d0400b986 */ /* 0x0003e2000c101124 */
[----:B------:R-:W-:Y:S05]  /*51d0*/  @P4 BRA `(.L_x_215) ;  /* 0x00000000000c4947 */ /* 0x000fea0003800000 */
[----:B------:R-:W5:Y:S02]  /*51e0*/  LDG.E.U8 R156, desc[UR36][R8.64+0xb1] ;  /* 0x0000b124089c7981 */ /* 0x000f64000c1e1100 */
[----:B-----5:R-:W-:-:S05]  /*51f0*/  PRMT R12, R156, 0x8880, RZ ;  /* 0x000088809c0c7816 */ /* 0x020fca00000000ff */
[----:B------:R-:W-:-:S07]  /*5200*/  IMAD R3, R12, R155, RZ ;  /* 0x0000009b0c037224 */ /* 0x000fce00078e02ff */
.L_x_215:
[----:B------:R-:W-:Y:S05]  /*5210*/  BSYNC B1 ;  /* 0x0000000000017941 */ /* 0x000fea0003800000 */
.L_x_214:
        /* <DEDUP_REMOVED lines=10> */
.L_x_217:
[----:B------:R-:W-:Y:S05]  /*52c0*/  BSYNC B1 ;  /* 0x0000000000017941 */ /* 0x000fea0003800000 */
.L_x_216:
[----:B-1----:R-:W-:Y:S01]  /*52d0*/  @!P2 IMAD R13, R114, R154, R3 ;  /* 0x0000009a720da224 */ /* 0x002fe200078e0203 */
[----:B------:R-:W-:Y:S04]  /*52e0*/  BSSY B1, `(.L_x_218) ;  /* 0x0000006000017945 */ /* 0x000fe80003800000 */
[----:B------:R1:W-:Y:S01]  /*52f0*/  @!P2 STG.E.U8 desc[UR36][R6.64+0xb0], R13 ;  /* 0x0000b00d0600a986 */ /* 0x0003e2000c101124 */
[----:B------:R-:W-:Y:S05]  /*5300*/  @P3 BRA `(.L_x_219) ;  /* 0x00000000000c3947 */ /* 0x000fea0003800000 */
[----:B------:R-:W5:Y:S02]  /*5310*/  LDG.E.U8 R156, desc[UR36][R10.64+0xb1] ;  /* 0x0000b1240a9c7981 */ /* 0x000f64000c1e1100 */
[----:B-----5:R-:W-:-:S05]  /*5320*/  PRMT R12, R156, 0x8880, RZ ;  /* 0x000088809c0c7816 */ /* 0x020fca00000000ff */
[----:B------:R-:W-:-:S07]  /*5330*/  IMAD R3, R12, R155, RZ ;  /* 0x0000009b0c037224 */ /* 0x000fce00078e02ff */
.L_x_219:
[----:B------:R-:W-:Y:S05]  /*5340*/  BSYNC B1 ;  /* 0x0000000000017941 */ /* 0x000fea0003800000 */
.L_x_218:
[----:B------:R-:W-:Y:S01]  /*5350*/  @!P3 IMAD R115, R115, R154, R3 ;  /* 0x0000009a7373b224 */ /* 0x000fe200078e0203 */
[----:B------:R-:W-:Y:S04]  /*5360*/  BSSY B1, `(.L_x_220) ;  /* 0x0000006000017945 */ /* 0x000fe80003800000 */
[----:B------:R0:W-:Y:S01]  /*5370*/  @!P3 STG.E.U8 desc[UR36][R6.64+0xb1], R115 ;  /* 0x0000b1730600b986 */ /* 0x0001e2000c101124 */
[----:B------:R-:W-:Y:S05]  /*5380*/  @P4 BRA `(.L_x_221) ;  /* 0x00000000000c4947 */ /* 0x000fea0003800000 */
[----:B------:R-:W5:Y:S02]  /*5390*/  LDG.E.U8 R156, desc[UR36][R8.64+0xb8] ;  /* 0x0000b824089c7981 */ /* 0x000f64000c1e1100 */
[----:B-----5:R-:W-:-:S05]  /*53a0*/  PRMT R12, R156, 0x8880, RZ ;  /* 0x000088809c0c7816 */ /* 0x020fca00000000ff */
[----:B------:R-:W-:-:S07]  /*53b0*/  IMAD R3, R12, R155, RZ ;  /* 0x0000009b0c037224 */ /* 0x000fce00078e02ff */
.L_x_221:
[----:B------:R-:W-:Y:S05]  /*53c0*/  BSYNC B1 ;  /* 0x0000000000017941 */ /* 0x000fea0003800000 */
.L_x_220:
        /* <DEDUP_REMOVED lines=10> */
.L_x_223:
[----:B------:R-:W-:Y:S05]  /*5470*/  BSYNC B1 ;  /* 0x0000000000017941 */ /* 0x000fea0003800000 */
.L_x_222:
[----:B------:R-:W-:Y:S01]  /*5480*/  @!P2 IMAD R117, R117, R154, R3 ;  /* 0x0000009a7575a224 */ /* 0x000fe200078e0203 */
[----:B------:R-:W-:Y:S04]  /*5490*/  BSSY B1, `(.L_x_224) ;  /* 0x0000006000017945 */ /* 0x000fe80003800000 */
[----:B------:R0:W-:Y:S01]  /*54a0*/  @!P2 STG.E.U8 desc[UR36][R4.64+0xb9], R117 ;  /* 0x0000b9750400a986 */ /* 0x0001e2000c101124 */
[----:B------:R-:W-:Y:S05]  /*54b0*/  @P3 BRA `(.L_x_225) ;  /* 0x00000000000c3947 */ /* 0x000fea0003800000 */
[----:B------:R-:W5:Y:S02]  /*54c0*/  LDG.E.U8 R156, desc[UR36][R10.64+0xb8] ;  /* 0x0000b8240a9c7981 */ /* 0x000f64000c1e1100 */
[----:B-----5:R-:W-:-:S05]  /*54d0*/  PRMT R12, R156, 0x8880, RZ ;  /* 0x000088809c0c7816 */ /* 0x020fca00000000ff */
[----:B------:R-:W-:-:S07]  /*54e0*/  IMAD R3, R12, R155, RZ ;  /* 0x0000009b0c037224 */ /* 0x000fce00078e02ff */
.L_x_225:
[----:B------:R-:W-:Y:S05]  /*54f0*/  BSYNC B1 ;  /* 0x0000000000017941 */ /* 0x000fea0003800000 */
.L_x_224:
[----:B-1----:R-:W-:Y:S01]  /*5500*/  @!P3 IMAD R13, R118, R154, R3 ;  /* 0x0000009a760db224 */ /* 0x002fe200078e0203 */
[----:B------:R-:W-:Y:S04]  /*5510*/  BSSY B1, `(.L_x_226) ;  /* 0x0000006000017945 */ /* 0x000fe80003800000 */
[----:B------:R1:W-:Y:S01]  /*5520*/  @!P3 STG.E.U8 desc[UR36][R6.64+0xb8], R13 ;  /* 0x0000b80d0600b986 */ /* 0x0003e2000c101124 */
[----:B------:R-:W-:Y:S05]  /*5530*/  @P4 BRA `(.L_x_227) ;  /* 0x00000000000c4947 */ /* 0x000fea0003800000 */
[----:B------:R-:W5:Y:S02]  /*5540*/  LDG.E.U8 R156, desc[UR36][R10.64+0xb9] ;  /* 0x0000b9240a9c7981 */ /* 0x000f64000c1e1100 */
[----:B-----5:R-:W-:-:S05]  /*5550*/  PRMT R12, R156, 0x8880, RZ ;  /* 0x000088809c0c7816 */ /* 0x020fca00000000ff */
[----:B------:R-:W-:-:S07]  /*5560*/  IMAD R3, R12, R155, RZ ;  /* 0x0000009b0c037224 */ /* 0x000fce00078e02ff */
.L_x_227:
[----:B------:R-:W-:Y:S05]  /*5570*/  BSYNC B1 ;  /* 0x0000000000017941 */ /* 0x000fea0003800000 */
.L_x_226:
        /* <DEDUP_REMOVED lines=10> */
.L_x_229:
[----:B------:R-:W-:Y:S05]  /*5620*/  BSYNC B1 ;  /* 0x0000000000017941 */ /* 0x000fea0003800000 */
.L_x_228:
[----:B-1----:R-:W-:Y:S01]  /*5630*/  @!P2 IMAD R13, R120, R154, R3 ;  /* 0x0000009a780da224 */ /* 0x002fe200078e0203 */
[----:B------:R-:W-:Y:S04]  /*5640*/  BSSY B1, `(.L_x_230) ;  /* 0x0000006000017945 */ /* 0x000fe80003800000 */
[----:B------:R1:W-:Y:S01]  /*5650*/  @!P2 STG.E.U8 desc[UR36][R4.64+0xc0], R13 ;  /* 0x0000c00d0400a986 */ /* 0x0003e2000c101124 */
[----:B------:R-:W-:Y:S05]  /*5660*/  @P3 BRA `(.L_x_231) ;  /* 0x00000000000c3947 */ /* 0x000fea0003800000 */
[----:B------:R-:W5:Y:S02]  /*5670*/  LDG.E.U8 R156, desc[UR36][R8.64+0xc1] ;  /* 0x0000c124089c7981 */ /* 0x000f64000c1e1100 */
[----:B-----5:R-:W-:-:S05]  /*5680*/  PRMT R12, R156, 0x8880, RZ ;  /* 0x000088809c0c7816 */ /* 0x020fca00000000ff */
[----:B------:R-:W-:-:S07]  /*5690*/  IMAD R3, R12, R155, RZ ;  /* 0x0000009b0c037224 */ /* 0x000fce00078e02ff */
.L_x_231:
[----:B------:R-:W-:Y:S05]  /*56a0*/  BSYNC B1 ;  /* 0x0000000000017941 */ /* 0x000fea0003800000 */
.L_x_230:
[----:B------:R-:W-:Y:S01]  /*56b0*/  @!P3 IMAD R121, R121, R154, R3 ;  /* 0x0000009a7979b224 */ /* 0x000fe200078e0203 */
[----:B------:R-:W-:Y:S04]  /*56c0*/  BSSY B1, `(.L_x_232) ;  /* 0x0000006000017945 */ /* 0x000fe80003800000 */
[----:B------:R0:W-:Y:S01]  /*56d0*/  @!P3 STG.E.U8 desc[UR36][R4.64+0xc1], R121 ;  /* 0x0000c1790400b986 */ /* 0x0001e2000c101124 */
[----:B------:R-:W-:Y:S05]  /*56e0*/  @P4 BRA `(.L_x_233) ;  /* 0x00000000000c4947 */ /* 0x000fea0003800000 */
[----:B------:R-:W5:Y:S02]  /*56f0*/  LDG.E.U8 R156, desc[UR36][R10.64+0xc0] ;  /* 0x0000c0240a9c7981 */ /* 0x000f64000c1e1100 */
[----:B-----5:R-:W-:-:S05]  /*5700*/  PRMT R12, R156, 0x8880, RZ ;  /* 0x000088809c0c7816 */ /* 0x020fca00000000ff */
[----:B------:R-:W-:-:S07]  /*5710*/  IMAD R3, R12, R155, RZ ;  /* 0x0000009b0c037224 */ /* 0x000fce00078e02ff */
.L_x_233:
[----:B------:R-:W-:Y:S05]  /*5720*/  BSYNC B1 ;  /* 0x0000000000017941 */ /* 0x000fea0003800000 */
.L_x_232:
        /* <DEDUP_REMOVED lines=10> */
.L_x_235:
[----:B------:R-:W-:Y:S05]  /*57d0*/  BSYNC B1 ;  /* 0x0000000000017941 */ /* 0x000fea0003800000 */
.L_x_234:
[----:B------:R-:W-:Y:S01]  /*57e0*/  @!P2 IMAD R123, R123, R154, R3 ;  /* 0x0000009a7b7ba224 */ /* 0x000fe200078e0203 */
[----:B------:R-:W-:Y:S04]  /*57f0*/  BSSY B1, `(.L_x_236) ;  /* 0x0000006000017945 */ /* 0x000fe80003800000 */
[----:B------:R0:W-:Y:S01]  /*5800*/  @!P2 STG.E.U8 desc[UR36][R6.64+0xc1], R123 ;  /* 0x0000c17b0600a986 */ /* 0x0001e2000c101124 */
[----:B------:R-:W-:Y:S05]  /*5810*/  @P3 BRA `(.L_x_237) ;  /* 0x00000000000c3947 */ /* 0x000fea0003800000 */
[----:B------:R-:W5:Y:S02]  /*5820*/  LDG.E.U8 R156, desc[UR36][R8.64+0xc8] ;  /* 0x0000c824089c7981 */ /* 0x000f64000c1e1100 */
[----:B-----5:R-:W-:-:S05]  /*5830*/  PRMT R12, R156, 0x8880, RZ ;  /* 0x000088809c0c7816 */ /* 0x020fca00000000ff */
[----:B------:R-:W-:-:S07]  /*5840*/  IMAD R3, R12, R155, RZ ;  /* 0x0000009b0c037224 */ /* 0x000fce00078e02ff */
.L_x_237:
[----:B------:R-:W-:Y:S05]  /*5850*/  BSYNC B1 ;  /* 0x0000000000017941 */ /* 0x000fea0003800000 */
.L_x_236:
[----:B-1----:R-:W-:Y:S01]  /*5860*/  @!P3 IMAD R13, R124, R154, R3 ;  /* 0x0000009a7c0db224 */ /* 0x002fe200078e0203 */
[----:B------:R-:W-:Y:S04]  /*5870*/  BSSY B1, `(.L_x_238) ;  /* 0x0000006000017945 */ /* 0x000fe80003800000 */
[----:B------:R1:W-:Y:S01]  /*5880*/  @!P3 STG.E.U8 desc[UR36][R4.64+0xc8], R13 ;  /* 0x0000c80d0400b986 */ /* 0x0003e2000c101124 */
[----:B------:R-:W-:Y:S05]  /*5890*/  @P4 BRA `(.L_x_239) ;  /* 0x00000000000c4947 */ /* 0x000fea0003800000 */
[----:B------:R-:W5:Y:S02]  /*58a0*/  LDG.E.U8 R156, desc[UR36][R8.64+0xc9] ;  /* 0x0000c924089c7981 */ /* 0x000f64000c1e1100 */
[----:B-----5:R-:W-:-:S05]  /*58b0*/  PRMT R12, R156, 0x8880, RZ ;  /* 0x000088809c0c7816 */ /* 0x020fca00000000ff */
[----:B------:R-:W-:-:S07]  /*58c0*/  IMAD R3, R12, R155, RZ ;  /* 0x0000009b0c037224 */ /* 0x000fce00078e02ff */
.L_x_239:
[----:B------:R-:W-:Y:S05]  /*58d0*/  BSYNC B1 ;  /* 0x0000000000017941 */ /* 0x000fea0003800000 */
.L_x_238:
        /* <DEDUP_REMOVED lines=10> */
.L_x_241:
[----:B------:R-:W-:Y:S05]  /*5980*/  BSYNC B1 ;  /* 0x0000000000017941 */ /* 0x000fea0003800000 */
.L_x_240:
[----:B-1----:R-:W-:Y:S01]  /*5990*/  @!P2 IMAD R13, R126, R154, R3 ;  /* 0x0000009a7e0da224 */ /* 0x002fe200078e0203 */
[----:B------:R-:W-:Y:S04]  /*59a0*/  BSSY B1, `(.L_x_242) ;  /* 0x0000006000017945 */ /* 0x000fe80003800000 */
[----:B------:R1:W-:Y:S01]  /*59b0*/  @!P2 STG.E.U8 desc[UR36][R6.64+0xc8], R13 ;  /* 0x0000c80d0600a986 */ /* 0x0003e2000c101124 */
[----:B------:R-:W-:Y:S05]  /*59c0*/  @P3 BRA `(.L_x_243) ;  /* 0x00000000000c3947 */ /* 0x000fea0003800000 */
[----:B------:R-:W5:Y:S02]  /*59d0*/  LDG.E.U8 R156, desc[UR36][R10.64+0xc9] ;  /* 0x0000c9240a9c7981 */ /* 0x000f64000c1e1100 */
[----:B-----5:R-:W-:-:S05]  /*59e0*/  PRMT R12, R156, 0x8880, RZ ;  /* 0x000088809c0c7816 */ /* 0x020fca00000000ff */
[----:B------:R-:W-:-:S07]  /*59f0*/  IMAD R3, R12, R155, RZ ;  /* 0x0000009b0c037224 */ /* 0x000fce00078e02ff */
.L_x_243:
[----:B------:R-:W-:Y:S05]  /*5a00*/  BSYNC B1 ;  /* 0x0000000000017941 */ /* 0x000fea0003800000 */
.L_x_242:
[----:B------:R-:W-:Y:S01]  /*5a10*/  @!P3 IMAD R127, R127, R154, R3 ;  /* 0x0000009a7f7fb224 */ /* 0x000fe200078e0203 */
[----:B------:R-:W-:Y:S04]  /*5a20*/  BSSY B1, `(.L_x_244) ;  /* 0x0000006000017945 */ /* 0x000fe80003800000 */
[----:B------:R0:W-:Y:S01]  /*5a30*/  @!P3 STG.E.U8 desc[UR36][R6.64+0xc9], R127 ;  /* 0x0000c97f0600b986 */ /* 0x0001e2000c101124 */
[----:B------:R-:W-:Y:S05]  /*5a40*/  @P4 BRA `(.L_x_245) ;  /* 0x00000000000c4947 */ /* 0x000fea0003800000 */
[----:B------:R-:W5:Y:S02]  /*5a50*/  LDG.E.U8 R156, desc[UR36][R8.64+0xd0] ;  /* 0x0000d024089c7981 */ /* 0x000f64000c1e1100 */
[----:B-----5:R-:W-:-:S05]  /*5a60*/  PRMT R12, R156, 0x8880, RZ ;  /* 0x000088809c0c7816 */ /* 0x020fca00000000ff */
[----:B------:R-:W-:-:S07]  /*5a70*/  IMAD R3, R12, R155, RZ ;  /* 0x0000009b0c037224 */ /* 0x000fce00078e02ff */
.L_x_245:
[----:B------:R-:W-:Y:S05]  /*5a80*/  BSYNC B1 ;  /* 0x0000000000017941 */ /* 0x000fea0003800000 */
.L_x_244:
        /* <DEDUP_REMOVED lines=10> */
.L_x_247:
[----:B------:R-:W-:Y:S05]  /*5b30*/  BSYNC B1 ;  /* 0x0000000000017941 */ /* 0x000fea0003800000 */
.L_x_246:
[----:B------:R-:W-:Y:S01]  /*5b40*/  @!P2 IMAD R129, R129, R154, R3 ;  /* 0x0000009a8181a224 */ /* 0x000fe200078e0203 */
[----:B------:R-:W-:Y:S04]  /*5b50*/  BSSY B1, `(.L_x_248) ;  /* 0x0000006000017945 */ /* 0x000fe80003800000 */
[----:B------:R0:W-:Y:S01]  /*5b60*/  @!P2 STG.E.U8 desc[UR36][R4.64+0xd1], R129 ;  /* 0x0000d1810400a986 */ /* 0x0001e2000c101124 */
[----:B------:R-:W-:Y:S05]  /*5b70*/  @P3 BRA `(.L_x_249) ;  /* 0x00000000000c3947 */ /* 0x000fea0003800000 */
[----:B------:R-:W5:Y:S02]  /*5b80*/  LDG.E.U8 R156, desc[UR36][R10.64+0xd0] ;  /* 0x0000d0240a9c7981 */ /* 0x000f64000c1e1100 */
[----:B-----5:R-:W-:-:S05]  /*5b90*/  PRMT R12, R156, 0x8880, RZ ;  /* 0x000088809c0c7816 */ /* 0x020fca00000000ff */
[----:B------:R-:W-:-:S07]  /*5ba0*/  IMAD R3, R12, R155, RZ ;  /* 0x0000009b0c037224 */ /* 0x000fce00078e02ff */
.L_x_249:
[----:B------:R-:W-:Y:S05]  /*5bb0*/  BSYNC B1 ;  /* 0x0000000000017941 */ /* 0x000fea0003800000 */
.L_x_248:
[----:B-1----:R-:W-:Y:S01]  /*5bc0*/  @!P3 IMAD R13, R130, R154, R3 ;  /* 0x0000009a820db224 */ /* 0x002fe200078e0203 */
[----:B------:R-:W-:Y:S04]  /*5bd0*/  BSSY B1, `(.L_x_250) ;  /* 0x0000006000017945 */ /* 0x000fe80003800000 */
[----:B------:R1:W-:Y:S01]  /*5be0*/  @!P3 STG.E.U8 desc[UR36][R6.64+0xd0], R13 ;  /* 0x0000d00d0600b986 */ /* 0x0003e2000c101124 */
[----:B------:R-:W-:Y:S05]  /*5bf0*/  @P4 BRA `(.L_x_251) ;  /* 0x00000000000c4947 */ /* 0x000fea0003800000 */
[----:B------:R-:W5:Y:S02]  /*5c00*/  LDG.E.U8 R156, desc[UR36][R10.64+0xd1] ;  /* 0x0000d1240a9c7981 */ /* 0x000f64000c1e1100 */
[----:B-----5:R-:W-:-:S05]  /*5c10*/  PRMT R12, R156, 0x8880, RZ ;  /* 0x000088809c0c7816 */ /* 0x020fca00000000ff */
[----:B------:R-:W-:-:S07]  /*5c20*/  IMAD R3, R12, R155, RZ ;  /* 0x0000009b0c037224 */ /* 0x000fce00078e02ff */
.L_x_251:
[----:B------:R-:W-:Y:S05]  /*5c30*/  BSYNC B1 ;  /* 0x0000000000017941 */ /* 0x000fea0003800000 */
.L_x_250:
        /* <DEDUP_REMOVED lines=10> */
.L_x_253:
[----:B------:R-:W-:Y:S05]  /*5ce0*/  BSYNC B1 ;  /* 0x0000000000017941 */ /* 0x000fea0003800000 */
.L_x_252:
[----:B-1----:R-:W-:Y:S01]  /*5cf0*/  @!P2 IMAD R13, R132, R154, R3 ;  /* 0x0000009a840da224 */ /* 0x002fe200078e0203 */
[----:B------:R-:W-:Y:S04]  /*5d00*/  BSSY B1, `(.L_x_254) ;  /* 0x0000006000017945 */ /* 0x000fe80003800000 */
[----:B------:R1:W-:Y:S01]  /*5d10*/  @!P2 STG.E.U8 desc[UR36][R4.64+0xd8], R13 ;  /* 0x0000d80d0400a986 */ /* 0x0003e2000c101124 */
[----:B------:R-:W-:Y:S05]  /*5d20*/  @P3 BRA `(.L_x_255) ;  /* 0x00000000000c3947 */ /* 0x000fea0003800000 */
[----:B------:R-:W5:Y:S02]  /*5d30*/  LDG.E.U8 R156, desc[UR36][R8.64+0xd9] ;  /* 0x0000d924089c7981 */ /* 0x000f64000c1e1100 */
[----:B-----5:R-:W-:-:S05]  /*5d40*/  PRMT R12, R156, 0x8880, RZ ;  /* 0x000088809c0c7816 */ /* 0x020fca00000000ff */
[----:B------:R-:W-:-:S07]  /*5d50*/  IMAD R3, R12, R155, RZ ;  /* 0x0000009b0c037224 */ /* 0x000fce00078e02ff */
.L_x_255:
[----:B------:R-:W-:Y:S05]  /*5d60*/  BSYNC B1 ;  /* 0x0000000000017941 */ /* 0x000fea0003800000 */
.L_x_254:
[----:B------:R-:W-:Y:S01]  /*5d70*/  @!P3 IMAD R133, R133, R154, R3 ;  /* 0x0000009a8585b224 */ /* 0x000fe200078e0203 */
[----:B------:R-:W-:Y:S04]  /*5d80*/  BSSY B1, `(.L_x_256) ;  /* 0x0000006000017945 */ /* 0x000fe80003800000 */
[----:B------:R0:W-:Y:S01]  /*5d90*/  @!P3 STG.E.U8 desc[UR36][R4.64+0xd9], R133 ;  /* 0x0000d9850400b986 */ /* 0x0001e2000c101124 */
[----:B------:R-:W-:Y:S05]  /*5da0*/  @P4 BRA `(.L_x_257) ;  /* 0x00000000000c4947 */ /* 0x000fea0003800000 */
[----:B------:R-:W5:Y:S02]  /*5db0*/  LDG.E.U8 R156, desc[UR36][R10.64+0xd8] ;  /* 0x0000d8240a9c7981 */ /* 0x000f64000c1e1100 */
[----:B-----5:R-:W-:-:S05]  /*5dc0*/  PRMT R12, R156, 0x8880, RZ ;  /* 0x000088809c0c7816 */ /* 0x020fca00000000ff */
[----:B------:R-:W-:-:S07]  /*5dd0*/  IMAD R3, R12, R155, RZ ;  /* 0x0000009b0c037224 */ /* 0x000fce00078e02ff */
.L_x_257:
[----:B------:R-:W-:Y:S05]  /*5de0*/  BSYNC B1 ;  /* 0x0000000000017941 */ /* 0x000fea0003800000 */
.L_x_256:
        /* <DEDUP_REMOVED lines=10> */
.L_x_259:
[----:B------:R-:W-:Y:S05]  /*5e90*/  BSYNC B1 ;  /* 0x0000000000017941 */ /* 0x000fea0003800000 */
.L_x_258:
[----:B------:R-:W-:Y:S01]  /*5ea0*/  @!P2 IMAD R135, R135, R154, R3 ;  /* 0x0000009a8787a224 */ /* 0x000fe200078e0203 */
[----:B------:R-:W-:Y:S04]  /*5eb0*/  BSSY B1, `(.L_x_260) ;  /* 0x0000006000017945 */ /* 0x000fe80003800000 */
[----:B------:R0:W-:Y:S01]  /*5ec0*/  @!P2 STG.E.U8 desc[UR36][R6.64+0xd9], R135 ;  /* 0x0000d9870600a986 */ /* 0x0001e2000c101124 */
[----:B------:R-:W-:Y:S05]  /*5ed0*/  @P3 BRA `(.L_x_261) ;  /* 0x00000000000c3947 */ /* 0x000fea0003800000 */
[----:B------:R-:W5:Y:S02]  /*5ee0*/  LDG.E.U8 R156, desc[UR36][R8.64+0xe0] ;  /* 0x0000e024089c7981 */ /* 0x000f64000c1e1100 */
[----:B-----5:R-:W-:-:S05]  /*5ef0*/  PRMT R12, R156, 0x8880, RZ ;  /* 0x000088809c0c7816 */ /* 0x020fca00000000ff */
[----:B------:R-:W-:-:S07]  /*5f00*/  IMAD R3, R12, R155, RZ ;  /* 0x0000009b0c037224 */ /* 0x000fce00078e02ff */
.L_x_261:
[----:B------:R-:W-:Y:S05]  /*5f10*/  BSYNC B1 ;  /* 0x0000000000017941 */ /* 0x000fea0003800000 */
.L_x_260:
[----:B-1----:R-:W-:Y:S01]  /*5f20*/  @!P3 IMAD R13, R136, R154, R3 ;  /* 0x0000009a880db224 */ /* 0x002fe200078e0203 */
[----:B------:R-:W-:Y:S04]  /*5f30*/  BSSY B1, `(.L_x_262) ;  /* 0x0000006000017945 */ /* 0x000fe80003800000 */
[----:B------:R1:W-:Y:S01]  /*5f40*/  @!P3 STG.E.U8 desc[UR36][R4.64+0xe0], R13 ;  /* 0x0000e00d0400b986 */ /* 0x0003e2000c101124 */
[----:B------:R-:W-:Y:S05]  /*5f50*/  @P4 BRA `(.L_x_263) ;  /* 0x00000000000c4947 */ /* 0x000fea0003800000 */
[----:B------:R-:W5:Y:S02]  /*5f60*/  LDG.E.U8 R156, desc[UR36][R8.64+0xe1] ;  /* 0x0000e124089c7981 */ /* 0x000f64000c1e1100 */
[----:B-----5:R-:W-:-:S05]  /*5f70*/  PRMT R12, R156, 0x8880, RZ ;  /* 0x000088809c0c7816 */ /* 0x020fca00000000ff */
[----:B------:R-:W-:-:S07]  /*5f80*/  IMAD R3, R12, R155, RZ ;  /* 0x0000009b0c037224 */ /* 0x000fce00078e02ff */
.L_x_263:
[----:B------:R-:W-:Y:S05]  /*5f90*/  BSYNC B1 ;  /* 0x0000000000017941 */ /* 0x000fea0003800000 */
.L_x_262:
        /* <DEDUP_REMOVED lines=10> */
.L_x_265:
[----:B------:R-:W-:Y:S05]  /*6040*/  BSYNC B1 ;  /* 0x0000000000017941 */ /* 0x000fea0003800000 */
.L_x_264:
[----:B-1----:R-:W-:Y:S01]  /*6050*/  @!P2 IMAD R13, R138, R154, R3 ;  /* 0x0000009a8a0da224 */ /* 0x002fe200078e0203 */
[----:B------:R-:W-:Y:S04]  /*6060*/  BSSY B1, `(.L_x_266) ;  /* 0x0000006000017945 */ /* 0x000fe80003800000 */
[----:B------:R1:W-:Y:S01]  /*6070*/  @!P2 STG.E.U8 desc[UR36][R6.64+0xe0], R13 ;  /* 0x0000e00d0600a986 */ /* 0x0003e2000c101124 */
[----:B------:R-:W-:Y:S05]  /*6080*/  @P3 BRA `(.L_x_267) ;  /* 0x00000000000c3947 */ /* 0x000fea0003800000 */
[----:B------:R-:W5:Y:S02]  /*6090*/  LDG.E.U8 R156, desc[UR36][R10.64+0xe1] ;  /* 0x0000e1240a9c7981 */ /* 0x000f64000c1e1100 */
[----:B-----5:R-:W-:-:S05]  /*60a0*/  PRMT R12, R156, 0x8880, RZ ;  /* 0x000088809c0c7816 */ /* 0x020fca00000000ff */
[----:B------:R-:W-:-:S07]  /*60b0*/  IMAD R3, R12, R155, RZ ;  /* 0x0000009b0c037224 */ /* 0x000fce00078e02ff */
.L_x_267:
[----:B------:R-:W-:Y:S05]  /*60c0*/  BSYNC B1 ;  /* 0x0000000000017941 */ /* 0x000fea0003800000 */
.L_x_266:
[----:B------:R-:W-:Y:S01]  /*60d0*/  @!P3 IMAD R139, R139, R154, R3 ;  /* 0x0000009a8b8bb224 */ /* 0x000fe200078e0203 */
[----:B------:R-:W-:Y:S04]  /*60e0*/  BSSY B1, `(.L_x_268) ;  /* 0x0000006000017945 */ /* 0x000fe80003800000 */
[----:B------:R0:W-:Y:S01]  /*60f0*/  @!P3 STG.E.U8 desc[UR36][R6.64+0xe1], R139 ;  /* 0x0000e18b0600b986 */ /* 0x0001e2000c101124 */
[----:B------:R-:W-:Y:S05]  /*6100*/  @P4 BRA `(.L_x_269) ;  /* 0x00000000000c4947 */ /* 0x000fea0003800000 */
[----:B------:R-:W5:Y:S02]  /*6110*/  LDG.E.U8 R156, desc[UR36][R8.64+0xe8] ;  /* 0x0000e824089c7981 */ /* 0x000f64000c1e1100 */
[----:B-----5:R-:W-:-:S05]  /*6120*/  PRMT R12, R156, 0x8880, RZ ;  /* 0x000088809c0c7816 */ /* 0x020fca00000000ff */
[----:B------:R-:W-:-:S07]  /*6130*/  IMAD R3, R12, R155, RZ ;  /* 0x0000009b0c037224 */ /* 0x000fce00078e02ff */
.L_x_269:
[----:B------:R-:W-:Y:S05]  /*6140*/  BSYNC B1 ;  /* 0x0000000000017941 */ /* 0x000fea0003800000 */
.L_x_268:
        /* <DEDUP_REMOVED lines=10> */
.L_x_271:
[----:B------:R-:W-:Y:S05]  /*61f0*/  BSYNC B1 ;  /* 0x0000000000017941 */ /* 0x000fea0003800000 */
.L_x_270:
[----:B------:R-:W-:Y:S01]  /*6200*/  @!P2 IMAD R141, R141, R154, R3 ;  /* 0x0000009a8d8da224 */ /* 0x000fe200078e0203 */
[----:B------:R-:W-:Y:S04]  /*6210*/  BSSY B1, `(.L_x_272) ;  /* 0x0000006000017945 */ /* 0x000fe80003800000 */
[----:B------:R0:W-:Y:S01]  /*6220*/  @!P2 STG.E.U8 desc[UR36][R4.64+0xe9], R141 ;  /* 0x0000e98d0400a986 */ /* 0x0001e2000c101124 */
[----:B------:R-:W-:Y:S05]  /*6230*/  @P3 BRA `(.L_x_273) ;  /* 0x00000000000c3947 */ /* 0x000fea0003800000 */
[----:B------:R-:W5:Y:S02]  /*6240*/  LDG.E.U8 R156, desc[UR36][R10.64+0xe8] ;  /* 0x0000e8240a9c7981 */ /* 0x000f64000c1e1100 */
[----:B-----5:R-:W-:-:S05]  /*6250*/  PRMT R12, R156, 0x8880, RZ ;  /* 0x000088809c0c7816 */ /* 0x020fca00000000ff */
[----:B------:R-:W-:-:S07]  /*6260*/  IMAD R3, R12, R155, RZ ;  /* 0x0000009b0c037224 */ /* 0x000fce00078e02ff */
.L_x_273:
[----:B------:R-:W-:Y:S05]  /*6270*/  BSYNC B1 ;  /* 0x0000000000017941 */ /* 0x000fea0003800000 */
.L_x_272:
[----:B-1----:R-:W-:Y:S01]  /*6280*/  @!P3 IMAD R13, R142, R154, R3 ;  /* 0x0000009a8e0db224 */ /* 0x002fe200078e0203 */
[----:B------:R-:W-:Y:S04]  /*6290*/  BSSY B1, `(.L_x_274) ;  /* 0x0000006000017945 */ /* 0x000fe80003800000 */
[----:B------:R1:W-:Y:S01]  /*62a0*/  @!P3 STG.E.U8 desc[UR36][R6.64+0xe8], R13 ;  /* 0x0000e80d0600b986 */ /* 0x0003e2000c101124 */
[----:B------:R-:W-:Y:S05]  /*62b0*/  @P4 BRA `(.L_x_275) ;  /* 0x00000000000c4947 */ /* 0x000fea0003800000 */
[----:B------:R-:W5:Y:S02]  /*62c0*/  LDG.E.U8 R156, desc[UR36][R10.64+0xe9] ;  /* 0x0000e9240a9c7981 */ /* 0x000f64000c1e1100 */
[----:B-----5:R-:W-:-:S05]  /*62d0*/  PRMT R12, R156, 0x8880, RZ ;  /* 0x000088809c0c7816 */ /* 0x020fca00000000ff */
[----:B------:R-:W-:-:S07]  /*62e0*/  IMAD R3, R12, R155, RZ ;  /* 0x0000009b0c037224 */ /* 0x000fce00078e02ff */
.L_x_275:
[----:B------:R-:W-:Y:S05]  /*62f0*/  BSYNC B1 ;  /* 0x0000000000017941 */ /* 0x000fea0003800000 */
.L_x_274:
        /* <DEDUP_REMOVED lines=10> */
.L_x_277:
[----:B------:R-:W-:Y:S05]  /*63a0*/  BSYNC B1 ;  /* 0x0000000000017941 */ /* 0x000fea0003800000 */
.L_x_276:
[----:B-1----:R-:W-:Y:S01]  /*63b0*/  @!P2 IMAD R13, R144, R154, R3 ;  /* 0x0000009a900da224 */ /* 0x002fe200078e0203 */
[----:B------:R-:W-:Y:S04]  /*63c0*/  BSSY B1, `(.L_x_278) ;  /* 0x0000006000017945 */ /* 0x000fe80003800000 */
[----:B------:R1:W-:Y:S01]  /*63d0*/  @!P2 STG.E.U8 desc[UR36][R4.64+0xf0], R13 ;  /* 0x0000f00d0400a986 */ /* 0x0003e2000c101124 */
[----:B------:R-:W-:Y:S05]  /*63e0*/  @P3 BRA `(.L_x_279) ;  /* 0x00000000000c3947 */ /* 0x000fea0003800000 */
[----:B------:R-:W5:Y:S02]  /*63f0*/  LDG.E.U8 R156, desc[UR36][R8.64+0xf1] ;  /* 0x0000f124089c7981 */ /* 0x000f64000c1e1100 */
[----:B-----5:R-:W-:-:S05]  /*6400*/  PRMT R12, R156, 0x8880, RZ ;  /* 0x000088809c0c7816 */ /* 0x020fca00000000ff */
[----:B------:R-:W-:-:S07]  /*6410*/  IMAD R3, R12, R155, RZ ;  /* 0x0000009b0c037224 */ /* 0x000fce00078e02ff */
.L_x_279:
[----:B------:R-:W-:Y:S05]  /*6420*/  BSYNC B1 ;  /* 0x0000000000017941 */ /* 0x000fea0003800000 */
.L_x_278:
[----:B------:R-:W-:Y:S01]  /*6430*/  @!P3 IMAD R145, R145, R154, R3 ;  /* 0x0000009a9191b224 */ /* 0x000fe200078e0203 */
[----:B------:R-:W-:Y:S04]  /*6440*/  BSSY B1, `(.L_x_280) ;  /* 0x0000006000017945 */ /* 0x000fe80003800000 */
[----:B------:R0:W-:Y:S01]  /*6450*/  @!P3 STG.E.U8 desc[UR36][R4.64+0xf1], R145 ;  /* 0x0000f1910400b986 */ /* 0x0001e2000c101124 */
[----:B------:R-:W-:Y:S05]  /*6460*/  @P4 BRA `(.L_x_281) ;  /* 0x00000000000c4947 */ /* 0x000fea0003800000 */
[----:B------:R-:W5:Y:S02]  /*6470*/  LDG.E.U8 R156, desc[UR36][R10.64+0xf0] ;  /* 0x0000f0240a9c7981 */ /* 0x000f64000c1e1100 */
[----:B-----5:R-:W-:-:S05]  /*6480*/  PRMT R12, R156, 0x8880, RZ ;  /* 0x000088809c0c7816 */ /* 0x020fca00000000ff */
[----:B------:R-:W-:-:S07]  /*6490*/  IMAD R3, R12, R155, RZ ;  /* 0x0000009b0c037224 */ /* 0x000fce00078e02ff */
.L_x_281:
[----:B------:R-:W-:Y:S05]  /*64a0*/  BSYNC B1 ;  /* 0x0000000000017941 */ /* 0x000fea0003800000 */
.L_x_280:
[----:B------:R-:W-:Y:S01]  /*64b0*/  ISETP.LT.OR P2, PT, R0, 0xf2, !P0 ;  /* 0x000000f20000780c */ /* 0x000fe20004741670 */
[----:B-1----:R-:W-:Y:S01]  /*64c0*/  @!P4 IMAD R13, R146, R154, R3 ;  /* 0x0000009a920dc224 */ /* 0x002fe200078e0203 */
[----:B------:R-:W-:Y:S01]  /*64d0*/  BSSY B1, `(.L_x_282) ;  /* 0x0000009000017945 */ /* 0x000fe20003800000 */
[C---:B------:R-:W-:Y:S02]  /*64e0*/  ISETP.LT.OR P3, PT, R0.reuse, 0xf9, !P1 ;  /* 0x000000f90000780c */ /* 0x040fe40004f61670 */
[C---:B------:R-:W-:Y:S01]  /*64f0*/  ISETP.LT.OR P1, PT, R0.reuse, 0xfa, !P1 ;  /* 0x000000fa0000780c */ /* 0x040fe20004f21670 */
[----:B------:R1:W-:Y:S01]  /*6500*/  @!P4 STG.E.U8 desc[UR36][R6.64+0xf0], R13 ;  /* 0x0000f00d0600c986 */ /* 0x0003e2000c101124 */
[----:B------:R-:W-:-:S06]  /*6510*/  ISETP.LT.OR P4, PT, R0, 0xf9, !P0 ;  /* 0x000000f90000780c */ /* 0x000fcc0004781670 */
[----:B------:R-:W-:Y:S07]  /*6520*/  @P2 BRA `(.L_x_283) ;  /* 0x00000000000c2947 */ /* 0x000fee0003800000 */
[----:B------:R-:W5:Y:S02]  /*6530*/  LDG.E.U8 R156, desc[UR36][R10.64+0xf1] ;  /* 0x0000f1240a9c7981 */ /* 0x000f64000c1e1100 */
[----:B-----5:R-:W-:-:S05]  /*6540*/  PRMT R12, R156, 0x8880, RZ ;  /* 0x000088809c0c7816 */ /* 0x020fca00000000ff */
[----:B------:R-:W-:-:S07]  /*6550*/  IMAD R3, R12, R155, RZ ;  /* 0x0000009b0c037224 */ /* 0x000fce00078e02ff */
.L_x_283:
[----:B------:R-:W-:Y:S05]  /*6560*/  BSYNC B1 ;  /* 0x0000000000017941 */ /* 0x000fea0003800000 */
.L_x_282:
[----:B------:R-:W-:Y:S01]  /*6570*/  @!P2 IMAD R147, R147, R154, R3 ;  /* 0x0000009a9393a224 */ /* 0x000fe200078e0203 */
[----:B------:R-:W-:Y:S04]  /*6580*/  BSSY B1, `(.L_x_284) ;  /* 0x0000006000017945 */ /* 0x000fe80003800000 */
[----:B------:R0:W-:Y:S01]  /*6590*/  @!P2 STG.E.U8 desc[UR36][R6.64+0xf1], R147 ;  /* 0x0000f1930600a986 */ /* 0x0001e2000c101124 */
[----:B------:R-:W-:Y:S05]  /*65a0*/  @P3 BRA `(.L_x_285) ;  /* 0x00000000000c3947 */ /* 0x000fea0003800000 */
[----:B------:R-:W5:Y:S02]  /*65b0*/  LDG.E.U8 R156, desc[UR36][R8.64+0xf8] ;  /* 0x0000f824089c7981 */ /* 0x000f64000c1e1100 */
[----:B-----5:R-:W-:-:S05]  /*65c0*/  PRMT R12, R156, 0x8880, RZ ;  /* 0x000088809c0c7816 */ /* 0x020fca00000000ff */
[----:B------:R-:W-:-:S07]  /*65d0*/  IMAD R3, R12, R155, RZ ;  /* 0x0000009b0c037224 */ /* 0x000fce00078e02ff */
.L_x_285:
[----:B------:R-:W-:Y:S05]  /*65e0*/  BSYNC B1 ;  /* 0x0000000000017941 */ /* 0x000fea0003800000 */
.L_x_284:
[----:B-1----:R-:W-:Y:S01]  /*65f0*/  @!P3 IMAD R13, R148, R154, R3 ;  /* 0x0000009a940db224 */ /* 0x002fe200078e0203 */
[----:B------:R-:W-:Y:S04]  /*6600*/  BSSY B1, `(.L_x_286) ;  /* 0x0000006000017945 */ /* 0x000fe80003800000 */
[----:B------:R1:W-:Y:S01]  /*6610*/  @!P3 STG.E.U8 desc[UR36][R4.64+0xf8], R13 ;  /* 0x0000f80d0400b986 */ /* 0x0003e2000c101124 */
[----:B------:R-:W-:Y:S05]  /*6620*/  @P1 BRA `(.L_x_287) ;  /* 0x00000000000c1947 */ /* 0x000fea0003800000 */
[----:B------:R-:W5:Y:S02]  /*6630*/  LDG.E.U8 R156, desc[UR36][R8.64+0xf9] ;  /* 0x0000f924089c7981 */ /* 0x000f64000c1e1100 */
[----:B-----5:R-:W-:-:S05]  /*6640*/  PRMT R12, R156, 0x8880, RZ ;  /* 0x000088809c0c7816 */ /* 0x020fca00000000ff */
[----:B------:R-:W-:-:S07]  /*6650*/  IMAD R3, R12, R155, RZ ;  /* 0x0000009b0c037224 */ /* 0x000fce00078e02ff */
.L_x_287:
[----:B------:R-:W-:Y:S05]  /*6660*/  BSYNC B1 ;  /* 0x0000000000017941 */ /* 0x000fea0003800000 */
.L_x_286:
[----:B------:R-:W-:Y:S01]  /*6670*/  @!P1 IMAD R149, R149, R154, R3 ;  /* 0x0000009a95959224 */ /* 0x000fe200078e0203 */
[----:B------:R-:W-:Y:S04]  /*6680*/  BSSY B1, `(.L_x_288) ;  /* 0x0000006000017945 */ /* 0x000fe80003800000 */
[----:B------:R0:W-:Y:S01]  /*6690*/  @!P1 STG.E.U8 desc[UR36][R4.64+0xf9], R149 ;  /* 0x0000f99504009986 */ /* 0x0001e2000c101124 */
[----:B------:R-:W-:Y:S05]  /*66a0*/  @P4 BRA `(.L_x_289) ;  /* 0x00000000000c4947 */ /* 0x000fea0003800000 */
[----:B------:R-:W0:Y:S02]  /*66b0*/  LDG.E.U8 R156, desc[UR36][R10.64+0xf8] ;  /* 0x0000f8240a9c7981 */ /* 0x000e24000c1e1100 */
[----:B012-4-:R-:W-:-:S05]  /*66c0*/  PRMT R4, R156, 0x8880, RZ ;  /* 0x000088809c047816 */ /* 0x017fca00000000ff */
[----:B------:R-:W-:-:S07]  /*66d0*/  IMAD R3, R4, R155, RZ ;  /* 0x0000009b04037224 */ /* 0x000fce00078e02ff */
.L_x_289:
[----:B------:R-:W-:Y:S05]  /*66e0*/  BSYNC B1 ;  /* 0x0000000000017941 */ /* 0x000fea0003800000 */
.L_x_288:
[----:B012-4-:R-:W-:Y:S01]  /*66f0*/  @!P4 IMAD R5, R150, R154, R3 ;  /* 0x0000009a9605c224 */ /* 0x017fe200078e0203 */
[----:B------:R-:W-:Y:S01]  /*6700*/  ISETP.LT.OR P0, PT, R0, 0xfa, !P0 ;  /* 0x000000fa0000780c */ /* 0x000fe20004701670 */
[----:B------:R-:W-:Y:S03]  /*6710*/  BSSY B1, `(.L_x_290) ;  /* 0x0000006000017945 */ /* 0x000fe60003800000 */
[----:B------:R0:W-:Y:S09]  /*6720*/  @!P4 STG.E.U8 desc[UR36][R6.64+0xf8], R5 ;  /* 0x0000f8050600c986 */ /* 0x0001f2000c101124 */
[----:B------:R-:W-:Y:S05]  /*6730*/  @P0 BRA `(.L_x_291) ;  /* 0x00000000000c0947 */ /* 0x000fea0003800000 */
[----:B------:R-:W2:Y:S02]  /*6740*/  LDG.E.U8 R156, desc[UR36][R10.64+0xf9] ;  /* 0x0000f9240a9c7981 */ /* 0x000ea4000c1e1100 */
[----:B--2---:R-:W-:-:S05]  /*6750*/  PRMT R0, R156, 0x8880, RZ ;  /* 0x000088809c007816 */ /* 0x004fca00000000ff */
[----:B------:R-:W-:-:S07]  /*6760*/  IMAD R3, R0, R155, RZ ;  /* 0x0000009b00037224 */ /* 0x000fce00078e02ff */
.L_x_291:
[----:B------:R-:W-:Y:S05]  /*6770*/  BSYNC B1 ;  /* 0x0000000000017941 */ /* 0x000fea0003800000 */
.L_x_290:
[----:B------:R-:W-:Y:S01]  /*6780*/  IMAD R3, R151, R154, R3 ;  /* 0x0000009a97037224 */ /* 0x000fe200078e0203 */
[----:B------:R-:W-:Y:S06]  /*6790*/  @P0 BRA `(.L_x_292) ;  /* 0x0000001800100947 */ /* 0x000fec0003800000 */
[----:B------:R1:W-:Y:S01]  /*67a0*/  STG.E.U8 desc[UR36][R6.64+0xf9], R3 ;  /* 0x0000f90306007986 */ /* 0x0003e2000c101124 */
[----:B------:R-:W-:Y:S05]  /*67b0*/  BRA `(.L_x_292) ;  /* 0x0000001800087947 */ /* 0x000fea0003800000 */
.L_x_35:
[C---:B------:R-:W-:Y:S02]  /*67c0*/  ISETP.GE.AND P1, PT, R20.reuse, 0x1, PT ;  /* 0x000000011400780c */ /* 0x040fe40003f26270 */
[----:B------:R-:W-:Y:S02]  /*67d0*/  ISETP.GE.AND P0, PT, R20, 0x9, PT ;  /* 0x000000091400780c */ /* 0x000fe40003f06270 */
[C---:B------:R-:W-:Y:S02]  /*67e0*/  ISETP.LT.OR P2, PT, R0.reuse, 0x1, !P1 ;  /* 0x000000010000780c */ /* 0x040fe40004f41670 */
[C---:B------:R-:W-:Y:S02]  /*67f0*/  ISETP.LT.OR P3, PT, R0.reuse, 0x2, !P1 ;  /* 0x000000020000780c */ /* 0x040fe40004f61670 */
[----:B------:R-:W-:-:S09]  /*6800*/  ISETP.LT.OR P4, PT, R0, 0x1, !P0 ;  /* 0x000000010000780c */ /* 0x000fd20004781670 */
[-C--:B------:R-:W-:Y:S02]  /*6810*/  @!P2 IMAD R3, R24, R154.reuse, RZ ;  /* 0x0000009a1803a224 */ /* 0x080fe400078e02ff */
[-C--:B------:R-:W-:Y:S02]  /*6820*/  @!P3 IMAD R25, R25, R154.reuse, RZ ;  /* 0x0000009a1919b224 */ /* 0x080fe400078e02ff */
[----:B------:R-:W-:Y:S01]  /*6830*/  @!P4 IMAD R9, R26, R154, RZ ;  /* 0x0000009a1a09c224 */ /* 0x000fe200078e02ff */
[----:B------:R0:W-:Y:S01]  /*6840*/  @!P2 STG.E.U8 desc[UR36][R4.64], R3 ;  /* 0x000000030400a986 */ /* 0x0001e2000c101124 */
[----:B------:R-:W-:-:S03]  /*6850*/  ISETP.LT.OR P2, PT, R0, 0x2, !P0 ;  /* 0x000000020000780c */ /* 0x000fc60004741670 */
[----:B------:R-:W-:Y:S01]  /*6860*/  @!P3 STG.E.U8 desc[UR36][R4.64+0x1], R25 ;  /* 0x000001190400b986 */ /* 0x000fe2000c101124 */
[----:B------:R-:W-:-:S03]  /*6870*/  ISETP.LT.OR P3, PT, R0, 0x9, !P1 ;  /* 0x000000090000780c */ /* 0x000fc60004f61670 */
[----:B------:R1:W-:Y:S01]  /*6880*/  @!P4 STG.E.U8 desc[UR36][R6.64], R9 ;  /* 0x000000090600c986 */ /* 0x0003e2000c101124 */
[----:B------:R-:W-:-:S05]  /*6890*/  ISETP.LT.OR P4, PT, R0, 0xa, !P1 ;  /* 0x0000000a0000780c */ /* 0x000fca0004f81670 */
[----:B------:R-:W-:-:S04]  /*68a0*/  @!P2 IMAD R27, R27, R154, RZ ;  /* 0x0000009a1b1ba224 */ /* 0x000fc800078e02ff */
[-C--:B------:R-:W-:Y:S01]  /*68b0*/  @!P3 IMAD R11, R28, R154.reuse, RZ ;  /* 0x0000009a1c0bb224 */ /* 0x080fe200078e02ff */
[----:B------:R-:W-:Y:S01]  /*68c0*/  @!P2 STG.E.U8 desc[UR36][R6.64+0x1], R27 ;  /* 0x0000011b0600a986 */ /* 0x000fe2000c101124 */
[C---:B------:R-:W-:Y:S02]  /*68d0*/  ISETP.LT.OR P2, PT, R0.reuse, 0x9, !P0 ;  /* 0x000000090000780c */ /* 0x040fe40004741670 */
[----:B------:R-:W-:Y:S01]  /*68e0*/  @!P4 IMAD R29, R29, R154, RZ ;  /* 0x0000009a1d1dc224 */ /* 0x000fe200078e02ff */
[----:B------:R2:W-:Y:S01]  /*68f0*/  @!P3 STG.E.U8 desc[UR36][R4.64+0x8], R11 ;  /* 0x0000080b0400b986 */ /* 0x0005e2000c101124 */
[----:B------:R-:W-:-:S03]  /*6900*/  ISETP.LT.OR P3, PT, R0, 0xa, !P0 ;  /* 0x0000000a0000780c */ /* 0x000fc60004761670 */
[----:B------:R-:W-:Y:S01]  /*6910*/  @!P4 STG.E.U8 desc[UR36][R4.64+0x9], R29 ;  /* 0x0000091d0400c986 */ /* 0x000fe2000c101124 */
[----:B------:R-:W-:-:S05]  /*6920*/  ISETP.LT.OR P4, PT, R0, 0x11, !P1 ;  /* 0x000000110000780c */ /* 0x000fca0004f81670 */
[----:B0-----:R-:W-:-:S04]  /*6930*/  @!P2 IMAD R3, R30, R154, RZ ;  /* 0x0000009a1e03a224 */ /* 0x001fc800078e02ff */
[-C--:B------:R-:W-:Y:S01]  /*6940*/  @!P3 IMAD R31, R31, R154.reuse, RZ ;  /* 0x0000009a1f1fb224 */ /* 0x080fe200078e02ff */
[----:B------:R0:W-:Y:S01]  /*6950*/  @!P2 STG.E.U8 desc[UR36][R6.64+0x8], R3 ;  /* 0x000008030600a986 */ /* 0x0001e2000c101124 */
[----:B------:R-:W-:Y:S02]  /*6960*/  ISETP.LT.OR P2, PT, R0, 0x12, !P1 ;  /* 0x000000120000780c */ /* 0x000fe40004f41670 */
[----:B-1----:R-:W-:Y:S01]  /*6970*/  @!P4 IMAD R9, R32, R154, RZ ;  /* 0x0000009a2009c224 */ /* 0x002fe200078e02ff */
[----:B------:R-:W-:Y:S01]  /*6980*/  @!P3 STG.E.U8 desc[UR36][R6.64+0x9], R31 ;  /* 0x0000091f0600b986 */ /* 0x000fe2000c101124 */
[----:B------:R-:W-:-:S03]  /*6990*/  ISETP.LT.OR P3, PT, R0, 0x11, !P0 ;  /* 0x000000110000780c */ /* 0x000fc60004761670 */
[----:B------:R1:W-:Y:S01]  /*69a0*/  @!P4 STG.E.U8 desc[UR36][R4.64+0x10], R9 ;  /* 0x000010090400c986 */ /* 0x0003e2000c101124 */
[----:B------:R-:W-:-:S05]  /*69b0*/  ISETP.LT.OR P4, PT, R0, 0x12, !P0 ;  /* 0x000000120000780c */ /* 0x000fca0004781670 */
[----:B------:R-:W-:-:S04]  /*69c0*/  @!P2 IMAD R33, R33, R154, RZ ;  /* 0x0000009a2121a224 */ /* 0x000fc800078e02ff */
[-C--:B--2---:R-:W-:Y:S01]  /*69d0*/  @!P3 IMAD R11, R34, R154.reuse, RZ ;  /* 0x0000009a220bb224 */ /* 0x084fe200078e02ff */
        /* <DEDUP_REMOVED lines=336> */
[----:B------:R4:W-:Y:S01]  /*7ee0*/  @!P3 STG.E.U8 desc[UR36][R4.64+0xf1], R145 ;  /* 0x0000f1910400b986 */ /* 0x0009e2000c101124 */
[C---:B------:R-:W-:Y:S02]  /*7ef0*/  ISETP.LT.OR P3, PT, R0.reuse, 0xf9, !P1 ;  /* 0x000000f90000780c */ /* 0x040fe40004f61670 */
[C---:B------:R-:W-:Y:S01]  /*7f00*/  ISETP.LT.OR P1, PT, R0.reuse, 0xfa, !P1 ;  /* 0x000000fa0000780c */ /* 0x040fe20004f21670 */
[----:B------:R4:W-:Y:S01]  /*7f10*/  @!P4 STG.E.U8 desc[UR36][R6.64+0xf0], R9 ;  /* 0x0000f0090600c986 */ /* 0x0009e2000c101124 */
[----:B------:R-:W-:-:S02]  /*7f20*/  ISETP.LT.OR P4, PT, R0, 0xf9, !P0 ;  /* 0x000000f90000780c */ /* 0x000fc40004781670 */
[----:B------:R-:W-:-:S03]  /*7f30*/  ISETP.LT.OR P0, PT, R0, 0xfa, !P0 ;  /* 0x000000fa0000780c */ /* 0x000fc60004701670 */
[----:B------:R-:W-:-:S04]  /*7f40*/  @!P2 IMAD R147, R147, R154, RZ ;  /* 0x0000009a9393a224 */ /* 0x000fc800078e02ff */
[-C--:B--2---:R-:W-:Y:S01]  /*7f50*/  @!P3 IMAD R11, R148, R154.reuse, RZ ;  /* 0x0000009a940bb224 */ /* 0x084fe200078e02ff */
[----:B------:R4:W-:Y:S01]  /*7f60*/  @!P2 STG.E.U8 desc[UR36][R6.64+0xf1], R147 ;  /* 0x0000f1930600a986 */ /* 0x0009e2000c101124 */
[-C--:B------:R-:W-:Y:S02]  /*7f70*/  @!P1 IMAD R149, R149, R154.reuse, RZ ;  /* 0x0000009a95959224 */ /* 0x080fe400078e02ff */
[-C--:B0-----:R-:W-:Y:S01]  /*7f80*/  @!P4 IMAD R3, R150, R154.reuse, RZ ;  /* 0x0000009a9603c224 */ /* 0x081fe200078e02ff */
[----:B------:R4:W-:Y:S01]  /*7f90*/  @!P3 STG.E.U8 desc[UR36][R4.64+0xf8], R11 ;  /* 0x0000f80b0400b986 */ /* 0x0009e2000c101124 */
[----:B------:R-:W-:-:S03]  /*7fa0*/  @!P0 IMAD R151, R151, R154, RZ ;  /* 0x0000009a97978224 */ /* 0x000fc600078e02ff */
[----:B------:R4:W-:Y:S04]  /*7fb0*/  @!P1 STG.E.U8 desc[UR36][R4.64+0xf9], R149 ;  /* 0x0000f99504009986 */ /* 0x0009e8000c101124 */
[----:B------:R4:W-:Y:S04]  /*7fc0*/  @!P4 STG.E.U8 desc[UR36][R6.64+0xf8], R3 ;  /* 0x0000f8030600c986 */ /* 0x0009e8000c101124 */
[----:B------:R4:W-:Y:S02]  /*7fd0*/  @!P0 STG.E.U8 desc[UR36][R6.64+0xf9], R151 ;  /* 0x0000f99706008986 */ /* 0x0009e4000c101124 */
.L_x_292:
[----:B------:R-:W-:Y:S05]  /*7fe0*/  BSYNC B0 ;  /* 0x0000000000007941 */ /* 0x000fea0003800000 */
.L_x_34:
[----:B------:R-:W-:Y:S01]  /*7ff0*/  ULDC UR4, c[0x0][0xc] ;  /* 0x0000030000047ab9 */ /* 0x000fe20000000800 */
[----:B------:R-:W-:Y:S01]  /*8000*/  ULDC UR5, c[0x0][0x10] ;  /* 0x0000040000057ab9 */ /* 0x000fe20000000800 */
[----:B-1--4-:R-:W1:Y:S01]  /*8010*/  LDC R3, c[0x0][0x14] ;  /* 0x00000500ff037b82 */ /* 0x012e620000000800 */
[----:B------:R-:W-:Y:S01]  /*8020*/  UIMAD.WIDE.U32 UR4, UR4, UR5, URZ ;  /* 0x00000005040472a5 */ /* 0x000fe2000f8e003f */
[----:B------:R-:W-:Y:S01]  /*8030*/  PRMT R0, RZ, 0x7610, R0 ;  /* 0x00007610ff007816 */ /* 0x000fe20000000000 */
[----:B------:R-:W-:Y:S02]  /*8040*/  IMAD.MOV.U32 R152, RZ, RZ, -0x1 ;  /* 0xffffffffff987424 */ /* 0x000fe400078e00ff */
[----:B------:R-:W-:Y:S02]  /*8050*/  IMAD.MOV.U32 R22, RZ, RZ, -0x1 ;  /* 0xffffffffff167424 */ /* 0x000fe400078e00ff */
[----:B-1----:R-:W-:-:S04]  /*8060*/  IMAD.WIDE.U32 R16, R3, UR4, R16 ;  /* 0x0000000403107c25 */ /* 0x002fc8000f8e0010 */
[----:B------:R-:W-:Y:S01]  /*8070*/  IMAD R3, R3, UR5, RZ ;  /* 0x0000000503037c24 */ /* 0x000fe2000f8e02ff */
[----:B------:R-:W-:Y:S02]  /*8080*/  ULDC.64 UR4, c[0x0][0x650] ;  /* 0x0001940000047ab9 */ /* 0x000fe40000000a00 */
[----:B------:R-:W-:Y:S01]  /*8090*/  ISETP.GE.U32.AND P0, PT, R16, UR4, PT ;  /* 0x0000000410007c0c */ /* 0x000fe2000bf06070 */
[----:B------:R-:W-:-:S05]  /*80a0*/  IMAD.IADD R17, R17, 0x1, R3 ;  /* 0x0000000111117824 */ /* 0x000fca00078e0203 */
[----:B------:R-:W-:-:S13]  /*80b0*/  ISETP.GE.U32.AND.EX P0, PT, R17, UR5, PT, P0 ;  /* 0x0000000511007c0c */ /* 0x000fda000bf06100 */
[----:B------:R-:W-:Y:S05]  /*80c0*/  @P0 BRA `(.L_x_293) ;  /* 0x0000000400640947 */ /* 0x000fea0003800000 */
[----:B------:R-:W1:Y:S01]  /*80d0*/  S2R R12, SR_CTAID.X ;  /* 0x00000000000c7919 */ /* 0x000e620000002500 */
[----:B------:R-:W2:Y:S01]  /*80e0*/  LDC.64 R10, c[0x0][0x628] ;  /* 0x00018a00ff0a7b82 */ /* 0x000ea20000000a00 */
[----:B------:R-:W-:Y:S01]  /*80f0*/  ULDC UR4, c[0x0][0x150] ;  /* 0x0000540000047ab9 */ /* 0x000fe20000000800 */
[----:B------:R-:W-:Y:S01]  /*8100*/  IMAD.MOV.U32 R8, RZ, RZ, R16 ;  /* 0x000000ffff087224 */ /* 0x000fe200078e0010 */
[----:B------:R-:W4:Y:S01]  /*8110*/  S2R R24, SR_CTAID.Y ;  /* 0x0000000000187919 */ /* 0x000f220000002600 */
[----:B------:R-:W-:-:S04]  /*8120*/  IMAD.MOV.U32 R9, RZ, RZ, R17 ;  /* 0x000000ffff097224 */ /* 0x000fc800078e0011 */
[----:B------:R-:W0:Y:S08]  /*8130*/  LDC R21, c[0x0][0x144] ;  /* 0x00005100ff157b82 */ /* 0x000e300000000800 */
[----:B------:R-:W0:Y:S08]  /*8140*/  LDC R0, c[0x0][0x630] ;  /* 0x00018c00ff007b82 */ /* 0x000e300000000800 */
[----:B------:R-:W0:Y:S01]  /*8150*/  LDC.64 R14, c[0x0][0x620] ;  /* 0x00018800ff0e7b82 */ /* 0x000e220000000a00 */
[----:B--2---:R-:W-:-:S04]  /*8160*/  ISETP.NE.U32.AND P0, PT, R10, RZ, PT ;  /* 0x000000ff0a00720c */ /* 0x004fc80003f05070 */
[----:B------:R-:W-:Y:S02]  /*8170*/  ISETP.NE.AND.EX P0, PT, R11, RZ, PT, P0 ;  /* 0x000000ff0b00720c */ /* 0x000fe40003f05300 */
[----:B-1----:R-:W-:-:S05]  /*8180*/  I2FP.F32.U32 R3, R12 ;  /* 0x0000000c00037245 */ /* 0x002fca0000201000 */
[----:B------:R-:W-:-:S04]  /*8190*/  FMUL R3, R3, UR4 ;  /* 0x0000000403037c20 */ /* 0x000fc80008400000 */
[----:B------:R1:W2:Y:S02]  /*81a0*/  F2I.U32.TRUNC.NTZ R20, R3 ;  /* 0x0000000300147305 */ /* 0x0002a4000020f000 */
[----:B----4-:R-:W-:Y:S05]  /*81b0*/  @!P0 BRA `(.L_x_294) ;  /* 0x0000000000288947 */ /* 0x010fea0003800000 */
[----:B-1----:R-:W1:Y:S02]  /*81c0*/  LDC R3, c[0x0][0x634] ;  /* 0x00018d00ff037b82 */ /* 0x002e640000000800 */
[----:B-1----:R-:W-:-:S05]  /*81d0*/  IADD3 R3, P0, R16, R3, RZ ;  /* 0x0000000310037210 */ /* 0x002fca0007f1e0ff */
[----:B------:R-:W-:-:S04]  /*81e0*/  IMAD.X R13, RZ, RZ, R17, P0 ;  /* 0x000000ffff0d7224 */ /* 0x000fc800000e0611 */
[----:B0-----:R-:W-:-:S04]  /*81f0*/  IMAD.WIDE.U32 R4, R13, R10, RZ ;  /* 0x0000000a0d047225 */ /* 0x001fc800078e00ff */
[----:B---3--:R-:W-:-:S04]  /*8200*/  IMAD.WIDE.U32 R6, P0, R3, R11, R4 ;  /* 0x0000000b03067225 */ /* 0x008fc80007800004 */
[----:B------:R-:W-:-:S04]  /*8210*/  IMAD.WIDE.U32 R4, R3, R10, RZ ;  /* 0x0000000a03047225 */ /* 0x000fc800078e00ff */
[----:B------:R-:W-:Y:S01]  /*8220*/  IMAD.X R9, RZ, RZ, RZ, P0 ;  /* 0x000000ffff097224 */ /* 0x000fe200000e06ff */
[----:B------:R-:W-:Y:S01]  /*8230*/  IADD3 RZ, P0, R5, R6, RZ ;  /* 0x0000000605ff7210 */ /* 0x000fe20007f1e0ff */
[----:B------:R-:W-:-:S04]  /*8240*/  IMAD.MOV.U32 R8, RZ, RZ, R7 ;  /* 0x000000ffff087224 */ /* 0x000fc800078e0007 */
[----:B------:R-:W-:-:S08]  /*8250*/  IMAD.WIDE.U32.X R8, R13, R11, R8, P0 ;  /* 0x0000000b0d087225 */ /* 0x000fd000000e0408 */
.L_x_294:
[----:B------:R-:W4:Y:S01]  /*8260*/  LDC.64 R30, c[0x0][0x640] ;  /* 0x00019000ff1e7b82 */ /* 0x000f220000000a00 */
[-CC-:B0-----:R-:W-:Y:S01]  /*8270*/  SHF.R.U64 R22, R8, R0.reuse, R9.reuse ;  /* 0x0000000008167219 */ /* 0x181fe20000001209 */
[----:B--2---:R-:W-:Y:S01]  /*8280*/  IMAD.MOV R20, RZ, RZ, -R20 ;  /* 0x000000ffff147224 */ /* 0x004fe200078e0a14 */
[----:B------:R-:W-:Y:S01]  /*8290*/  SHF.R.U32.HI R0, RZ, R0, R9 ;  /* 0x00000000ff007219 */ /* 0x000fe20000011609 */
[----:B------:R-:W-:Y:S01]  /*82a0*/  ULDC UR4, c[0x0][0x154] ;  /* 0x0000550000047ab9 */ /* 0x000fe20000000800 */
[----:B-1----:R-:W-:Y:S01]  /*82b0*/  IADD3 R3, P0, RZ, -R22, RZ ;  /* 0x80000016ff037210 */ /* 0x002fe20007f1e0ff */
[----:B------:R-:W-:Y:S02]  /*82c0*/  IMAD R26, R21, R20, R12 ;  /* 0x00000014151a7224 */ /* 0x000fe400078e020c */
[----:B---3--:R-:W0:Y:S01]  /*82d0*/  LDC R6, c[0x0][0x618] ;  /* 0x00018600ff067b82 */ /* 0x008e220000000800 */
[----:B------:R-:W-:Y:S02]  /*82e0*/  IMAD.MOV.U32 R7, RZ, RZ, 0x1 ;  /* 0x00000001ff077424 */ /* 0x000fe400078e00ff */
[----:B------:R-:W-:-:S04]  /*82f0*/  IMAD.X R5, RZ, RZ, ~R0, P0 ;  /* 0x000000ffff057224 */ /* 0x000fc800000e0e00 */
[-C--:B------:R-:W-:Y:S01]  /*8300*/  IMAD R0, R5, R14.reuse, RZ ;  /* 0x0000000e05007224 */ /* 0x080fe200078e02ff */
[----:B------:R-:W1:Y:S01]  /*8310*/  LDC R8, c[0x0][0x608] ;  /* 0x00018200ff087b82 */ /* 0x000e620000000800 */
[----:B------:R-:W-:-:S04]  /*8320*/  IMAD.WIDE.U32 R4, R3, R14, R16 ;  /* 0x0000000e03047225 */ /* 0x000fc800078e0010 */
[----:B------:R-:W-:Y:S01]  /*8330*/  IMAD R3, R3, R15, R0 ;  /* 0x0000000f03037224 */ /* 0x000fe200078e0200 */
[----:B------:R-:W-:Y:S02]  /*8340*/  I2FP.F32.U32 R0, R24 ;  /* 0x0000001800007245 */ /* 0x000fe40000201000 */
[----:B------:R-:W2:Y:S01]  /*8350*/  LDC R28, c[0x0][0x658] ;  /* 0x00019600ff1c7b82 */ /* 0x000ea20000000800 */
[----:B------:R-:W-:Y:S01]  /*8360*/  IMAD.IADD R3, R5, 0x1, R3 ;  /* 0x0000000105037824 */ /* 0x000fe200078e0203 */
[----:B----4-:R-:W-:Y:S01]  /*8370*/  ISETP.NE.U32.AND P0, PT, R30, RZ, PT ;  /* 0x000000ff1e00720c */ /* 0x010fe20003f05070 */
[----:B------:R-:W-:Y:S01]  /*8380*/  FMUL R0, R0, UR4 ;  /* 0x0000000400007c20 */ /* 0x000fe20008400000 */
[----:B------:R-:W-:Y:S02]  /*8390*/  IMAD.MOV.U32 R5, RZ, RZ, -0x1 ;  /* 0xffffffffff057424 */ /* 0x000fe400078e00ff */
[----:B------:R-:W-:Y:S01]  /*83a0*/  ISETP.NE.AND.EX P0, PT, R31, RZ, PT, P0 ;  /* 0x000000ff1f00720c */ /* 0x000fe20003f05300 */
[----:B------:R3:W4:Y:S01]  /*83b0*/  F2I.U32.TRUNC.NTZ R13, R0 ;  /* 0x00000000000d7305 */ /* 0x000722000020f000 */
[----:B------:R-:W3:Y:S01]  /*83c0*/  LDC R15, c[0x0][0x148] ;  /* 0x00005200ff0f7b82 */ /* 0x000ee20000000800 */
[----:B0-----:R-:W-:-:S02]  /*83d0*/  SHF.R.U64 R12, R4, R6, R3 ;  /* 0x00000006040c7219 */ /* 0x001fc40000001203 */
[----:B------:R-:W-:-:S05]  /*83e0*/  SHF.R.U32.HI R3, RZ, R6, R3 ;  /* 0x00000006ff037219 */ /* 0x000fca0000011603 */
[----:B------:R-:W0:Y:S01]  /*83f0*/  LDC R20, c[0x0][0x600] ;  /* 0x00018000ff147b82 */ /* 0x000e220000000800 */
[-CC-:B-1----:R-:W-:Y:S02]  /*8400*/  SHF.R.U64 R10, R12, R8.reuse, R3.reuse ;  /* 0x000000080c0a7219 */ /* 0x182fe40000001203 */
[----:B------:R-:W-:-:S05]  /*8410*/  SHF.R.U32.HI R3, RZ, R8, R3 ;  /* 0x00000008ff037219 */ /* 0x000fca0000011603 */
[----:B------:R-:W1:Y:S01]  /*8420*/  LDC R21, c[0x0][0x648] ;  /* 0x00019200ff157b82 */ /* 0x000e620000000800 */
[-C--:B--2---:R-:W-:Y:S02]  /*8430*/  SHF.L.U32 R4, R5, R28.reuse, RZ ;  /* 0x0000001c05047219 */ /* 0x084fe400000006ff */
[-CC-:B------:R-:W-:Y:S02]  /*8440*/  SHF.R.U64 R14, R10, R28.reuse, R3.reuse ;  /* 0x0000001c0a0e7219 */ /* 0x180fe40000001203 */
[----:B------:R-:W-:Y:S02]  /*8450*/  SHF.R.U32.HI R5, RZ, R28, R3 ;  /* 0x0000001cff057219 */ /* 0x000fe40000011603 */
[----:B------:R-:W-:Y:S01]  /*8460*/  LOP3.LUT R153, RZ, R4, RZ, 0x33, !PT ;  /* 0x00000004ff997212 */ /* 0x000fe200078e33ff */
[----:B------:R-:W2:Y:S01]  /*8470*/  LDC R25, c[0x0][0x638] ;  /* 0x00018e00ff197b82 */ /* 0x000ea20000000800 */
[----:B------:R-:W-:Y:S01]  /*8480*/  SHF.L.U32 R28, R7, R28, RZ ;  /* 0x0000001c071c7219 */ /* 0x000fe200000006ff */
[----:B------:R-:W-:-:S06]  /*8490*/  IMAD.MOV.U32 R4, RZ, RZ, R14 ;  /* 0x000000ffff047224 */ /* 0x000fcc00078e000e */
[----:B------:R-:W0:Y:S01]  /*84a0*/  LDC R27, c[0x0][0x610] ;  /* 0x00018400ff1b7b82 */ /* 0x000e220000000800 */
[----:B----4-:R-:W-:Y:S05]  /*84b0*/  @!P0 BRA `(.L_x_295) ;  /* 0x0000000000288947 */ /* 0x010fea0003800000 */
        /* <DEDUP_REMOVED lines=10> */
.L_x_295:
[----:B------:R-:W-:Y:S01]  /*8560*/  ISETP.NE.AND P0, PT, R2, 0x1, PT ;  /* 0x000000010200780c */ /* 0x000fe20003f05270 */
[----:B------:R-:W-:Y:S01]  /*8570*/  IMAD.MOV R13, RZ, RZ, -R13 ;  /* 0x000000ffff0d7224 */ /* 0x000fe200078e0a0d */
[----:B-1-3--:R-:W-:Y:S01]  /*8580*/  SHF.R.U64 R0, R4, R21, R5 ;  /* 0x0000001504007219 */ /* 0x00afe20000001205 */
[----:B0-----:R-:W-:Y:S01]  /*8590*/  VIADD R5, R20, 0xffffffff ;  /* 0xffffffff14057836 */ /* 0x001fe20000000000 */
[----:B------:R-:W-:-:S03]  /*85a0*/  LOP3.LUT R153, R10, R153, RZ, 0xc0, !PT ;  /* 0x000000990a997212 */ /* 0x000fc600078ec0ff */
[----:B------:R-:W-:Y:S01]  /*85b0*/  IMAD.MOV R3, RZ, RZ, -R0 ;  /* 0x000000ffff037224 */ /* 0x000fe200078e0a00 */
[----:B------:R-:W-:Y:S01]  /*85c0*/  LOP3.LUT R5, R12, R5, RZ, 0xc0, !PT ;  /* 0x000000050c057212 */ /* 0x000fe200078ec0ff */
[----:B------:R-:W-:Y:S02]  /*85d0*/  IMAD R153, R28, R0, R153 ;  /* 0x000000001c997224 */ /* 0x000fe400078e0299 */
[----:B--2---:R-:W-:Y:S02]  /*85e0*/  IMAD R0, R3, R25, R14 ;  /* 0x0000001903007224 */ /* 0x004fe400078e020e */
[----:B------:R-:W-:Y:S02]  /*85f0*/  @P0 IMAD R26, R15, R13, R24 ;  /* 0x0000000d0f1a0224 */ /* 0x000fe400078e0218 */
[----:B------:R-:W-:Y:S02]  /*8600*/  IMAD R4, R0, R20, R5 ;  /* 0x0000001400047224 */ /* 0x000fe400078e0205 */
[----:B------:R-:W-:-:S02]  /*8610*/  IMAD R153, R153, R27, R26 ;  /* 0x0000001b99997224 */ /* 0x000fc400078e021a */
[----:B------:R-:W-:-:S03]  /*8620*/  IMAD.MOV.U32 R3, RZ, RZ, 0x1 ;  /* 0x00000001ff037424 */ /* 0x000fc600078e00ff */
[----:B------:R-:W-:Y:S02]  /*8630*/  SEL R152, R4, R153, !P0 ;  /* 0x0000009904987207 */ /* 0x000fe40004000000 */
[----:B------:R-:W-:Y:S02]  /*8640*/  PRMT R0, R3, 0x7610, R0 ;  /* 0x0000761003007816 */ /* 0x000fe40000000000 */
[----:B------:R-:W-:-:S07]  /*8650*/  SEL R153, R153, R4, !P0 ;  /* 0x0000000499997207 */ /* 0x000fce0004000000 */
.L_x_293:
[----:B------:R-:W-:-:S13]  /*8660*/  LOP3.LUT P0, RZ, R0, 0xff, RZ, 0xc0, !PT ;  /* 0x000000ff00ff7812 */ /* 0x000fda000780c0ff */
[----:B------:R-:W-:Y:S05]  /*8670*/  @P0 BRA `(.L_x_296) ;  /* 0xffffff8800c80947 */ /* 0x000fea000383ffff */
[----:B------:R-:W-:Y:S05]  /*8680*/  EXIT ;  /* 0x000000000000794d */ /* 0x000fea0003800000 */
.L_x_7:
[----:B0-----:R-:W-:Y:S01]  /*8690*/  ULDC.64 UR4, c[0x0][0x650] ;  /* 0x0001940000047ab9 */ /* 0x001fe20000000a00 */
        /* <DEDUP_REMOVED lines=25> */
.L_x_298:
[----:B------:R-:W0:Y:S01]  /*8830*/  LDC.64 R26, c[0x0][0x640] ;  /* 0x00019000ff1a7b82 */ /* 0x000e220000000a00 */
[-CC-:B------:R-:W-:Y:S01]  /*8840*/  SHF.R.U64 R21, R12, R8.reuse, R13.reuse ;  /* 0x000000080c157219 */ /* 0x180fe2000000120d */
[----:B------:R-:W-:Y:S01]  /*8850*/  IMAD.MOV.U32 R30, RZ, RZ, 0x1 ;  /* 0x00000001ff1e7424 */ /* 0x000fe200078e00ff */
[----:B------:R-:W-:Y:S02]  /*8860*/  SHF.R.U32.HI R6, RZ, R8, R13 ;  /* 0x00000008ff067219 */ /* 0x000fe4000001160d */
[----:B------:R-:W-:-:S03]  /*8870*/  IADD3 R11, P0, RZ, -R21, RZ ;  /* 0x80000015ff0b7210 */ /* 0x000fc60007f1e0ff */
[----:B------:R-:W1:Y:S02]  /*8880*/  LDC R10, c[0x0][0x618] ;  /* 0x00018600ff0a7b82 */ /* 0x000e640000000800 */
[----:B------:R-:W-:-:S04]  /*8890*/  IMAD.X R7, RZ, RZ, ~R6, P0 ;  /* 0x000000ffff077224 */ /* 0x000fc800000e0e06 */
[-C--:B------:R-:W-:Y:S02]  /*88a0*/  IMAD R8, R7, R22.reuse, RZ ;  /* 0x0000001607087224 */ /* 0x080fe400078e02ff */
[----:B------:R-:W2:Y:S01]  /*88b0*/  LDC R12, c[0x0][0x608] ;  /* 0x00018200ff0c7b82 */ /* 0x000ea20000000800 */
[----:B------:R-:W-:-:S04]  /*88c0*/  IMAD.WIDE.U32 R6, R11, R22, R16 ;  /* 0x000000160b067225 */ /* 0x000fc800078e0010 */
[----:B------:R-:W-:-:S03]  /*88d0*/  IMAD R11, R11, R23, R8 ;  /* 0x000000170b0b7224 */ /* 0x000fc600078e0208 */
[----:B------:R-:W3:Y:S01]  /*88e0*/  LDC R25, c[0x0][0x658] ;  /* 0x00019600ff197b82 */ /* 0x000ee20000000800 */
[----:B------:R-:W-:Y:S01]  /*88f0*/  IMAD.IADD R7, R7, 0x1, R11 ;  /* 0x0000000107077824 */ /* 0x000fe200078e020b */
[----:B0-----:R-:W-:-:S04]  /*8900*/  ISETP.NE.U32.AND P0, PT, R26, RZ, PT ;  /* 0x000000ff1a00720c */ /* 0x001fc80003f05070 */
[----:B------:R-:W-:Y:S02]  /*8910*/  ISETP.NE.AND.EX P0, PT, R27, RZ, PT, P0 ;  /* 0x000000ff1b00720c */ /* 0x000fe40003f05300 */
[----:B------:R-:W0:Y:S01]  /*8920*/  LDC R22, c[0x0][0x600] ;  /* 0x00018000ff167b82 */ /* 0x000e220000000800 */
[-CC-:B-1----:R-:W-:Y:S02]  /*8930*/  SHF.R.U64 R8, R6, R10.reuse, R7.reuse ;  /* 0x0000000a06087219 */ /* 0x182fe40000001207 */
[----:B------:R-:W-:Y:S01]  /*8940*/  SHF.R.U32.HI R7, RZ, R10, R7 ;  /* 0x0000000aff077219 */ /* 0x000fe20000011607 */
[----:B------:R-:W-:-:S04]  /*8950*/  IMAD.MOV.U32 R10, RZ, RZ, -0x1 ;  /* 0xffffffffff0a7424 */ /* 0x000fc800078e00ff */
        /* <DEDUP_REMOVED lines=21> */
.L_x_299:
[----:B------:R-:W-:Y:S01]  /*8ab0*/  ISETP.NE.AND P0, PT, R2, 0x1, PT ;  /* 0x000000010200780c */ /* 0x000fe20003f05270 */
[----:B0-----:R-:W-:Y:S01]  /*8ac0*/  VIADD R11, R22, 0xffffffff ;  /* 0xffffffff160b7836 */ /* 0x001fe20000000000 */
[----:B-1----:R-:W-:Y:S02]  /*8ad0*/  SHF.R.U64 R6, R6, R24, R7 ;  /* 0x0000001806067219 */ /* 0x002fe40000001207 */
[----:B------:R-:W-:Y:S02]  /*8ae0*/  SHF.L.U32 R30, R30, R25, RZ ;  /* 0x000000191e1e7219 */ /* 0x000fe400000006ff */
[----:B------:R-:W-:Y:S01]  /*8af0*/  LOP3.LUT R5, R23, R32, RZ, 0xc0, !PT ;  /* 0x0000002017057212 */ /* 0x000fe200078ec0ff */
[----:B------:R-:W-:-:S04]  /*8b00*/  IMAD.MOV R7, RZ, RZ, -R6 ;  /* 0x000000ffff077224 */ /* 0x000fc800078e0a06 */
[----:B------:R-:W-:Y:S01]  /*8b10*/  IMAD R6, R30, R6, R5 ;  /* 0x000000061e067224 */ /* 0x000fe200078e0205 */
[----:B------:R-:W-:Y:S01]  /*8b20*/  LOP3.LUT R5, R8, R11, RZ, 0xc0, !PT ;  /* 0x0000000b08057212 */ /* 0x000fe200078ec0ff */
[----:B------:R-:W-:Y:S02]  /*8b30*/  @P0 IMAD R3, R9, R14, R4 ;  /* 0x0000000e09030224 */ /* 0x000fe400078e0204 */
[----:B--2---:R-:W-:Y:S02]  /*8b40*/  IMAD R4, R7, R28, R20 ;  /* 0x0000001c07047224 */ /* 0x004fe400078e0214 */
[----:B---3--:R-:W-:Y:S02]  /*8b50*/  IMAD R3, R6, R29, R3 ;  /* 0x0000001d06037224 */ /* 0x008fe400078e0203 */
[----:B------:R-:W-:Y:S02]  /*8b60*/  IMAD R4, R4, R22, R5 ;  /* 0x0000001604047224 */ /* 0x000fe400078e0205 */
[----:B------:R-:W-:-:S02]  /*8b70*/  IMAD.MOV.U32 R8, RZ, RZ, 0x1 ;  /* 0x00000001ff087424 */ /* 0x000fc400078e00ff */
[----:B------:R-:W-:Y:S01]  /*8b80*/  IMAD.MOV.U32 R6, RZ, RZ, R21 ;  /* 0x000000ffff067224 */ /* 0x000fe200078e0015 */
[----:B------:R-:W-:Y:S02]  /*8b90*/  SEL R7, R4, R3, !P0 ;  /* 0x0000000304077207 */ /* 0x000fe40004000000 */
[----:B------:R-:W-:-:S07]  /*8ba0*/  SEL R20, R3, R4, !P0 ;  /* 0x0000000403147207 */ /* 0x000fce0004000000 */
.L_x_297:
[----:B------:R-:W-:-:S08]  /*8bb0*/  NOP ;  /* 0x0000000000007918 */ /* 0x000fd00000000000 */
[----:B------:R-:W0:-:S00]  /*8bc0*/  USETMAXREG.DEALLOC.CTAPOOL 0x28 ;  /* 0x00000028000079c8 */ /* 0x000e0000080e0500 */
[----:B0-----:R-:W-:-:S13]  /*8bd0*/  ISETP.NE.AND P0, PT, R0, RZ, PT ;  /* 0x000000ff0000720c */ /* 0x001fda0003f05270 */
[----:B------:R-:W-:Y:S05]  /*8be0*/  @P0 EXIT ;  /* 0x000000000000094d */ /* 0x000fea0003800000 */
[----:B------:R-:W-:Y:S01]  /*8bf0*/  LOP3.LUT P0, RZ, R8, 0xff, RZ, 0xc0, !PT ;  /* 0x000000ff08ff7812 */ /* 0x000fe2000780c0ff */
[----:B------:R-:W-:Y:S02]  /*8c00*/  IMAD.MOV.U32 R0, RZ, RZ, 0x1 ;  /* 0x00000001ff007424 */ /* 0x000fe400078e00ff */
[----:B------:R-:W-:-:S10]  /*8c10*/  IMAD.MOV.U32 R3, RZ, RZ, RZ ;  /* 0x000000ffff037224 */ /* 0x000fd400078e00ff */
[----:B------:R-:W-:Y:S05]  /*8c20*/  @!P0 BRA `(.L_x_300) ;  /* 0x0000000c00448947 */ /* 0x000fea0003800000 */
[----:B------:R-:W0:Y:S01]  /*8c30*/  LDC R0, c[0x0][0x28c] ;  /* 0x0000a300ff007b82 */ /* 0x000e220000000800 */
[----:B------:R-:W-:Y:S01]  /*8c40*/  ULDC UR5, c[0x0][0x658] ;  /* 0x0001960000057ab9 */ /* 0x000fe20000000800 */
[----:B------:R-:W-:Y:S01]  /*8c50*/  UMOV UR7, 0xffffffff ;  /* 0xffffffff00077882 */ /* 0x000fe20000000000 */
[----:B------:R-:W-:Y:S01]  /*8c60*/  ULDC UR6, c[0x0][0xc] ;  /* 0x0000030000067ab9 */ /* 0x000fe20000000800 */
[----:B------:R-:W-:Y:S01]  /*8c70*/  USHF.L.U32 UR8, UR7, UR5, URZ ;  /* 0x0000000507087299 */ /* 0x000fe2000800063f */
[----:B------:R-:W-:Y:S01]  /*8c80*/  BSSY B0, `(.L_x_300) ;  /* 0x00000cb000007945 */ /* 0x000fe20003800000 */
[----:B------:R-:W-:Y:S01]  /*8c90*/  UMOV UR9, 0x1 ;  /* 0x0000000100097882 */ /* 0x000fe20000000000 */
[----:B------:R-:W-:Y:S01]  /*8ca0*/  ULDC UR7, c[0x0][0x10] ;  /* 0x0000040000077ab9 */ /* 0x000fe20000000800 */
[----:B------:R-:W1:Y:S01]  /*8cb0*/  S2UR UR10, SR_CgaCtaId ;  /* 0x00000000000a79c3 */ /* 0x000e620000008800 */
[----:B------:R-:W-:Y:S01]  /*8cc0*/  UIMAD.WIDE.U32 UR6, UR6, UR7, URZ ;  /* 0x00000007060672a5 */ /* 0x000fe2000f8e003f */
[----:B------:R-:W-:Y:S01]  /*8cd0*/  IMAD.MOV.U32 R11, RZ, RZ, 0x1 ;  /* 0x00000001ff0b7424 */ /* 0x000fe200078e00ff */
[----:B------:R-:W-:Y:S01]  /*8ce0*/  USHF.L.U32 UR17, UR9, UR5, URZ ;  /* 0x0000000509117299 */ /* 0x000fe2000800063f */
[----:B------:R-:W-:Y:S01]  /*8cf0*/  LOP3.LUT R8, R19, 0x2, RZ, 0xfc, !PT ;  /* 0x0000000213087812 */ /* 0x000fe200078efcff */
[----:B------:R-:W-:Y:S01]  /*8d00*/  ULDC UR4, c[0x0][0x600] ;  /* 0x0001800000047ab9 */ /* 0x000fe20000000800 */
[----:B------:R-:W-:Y:S01]  /*8d10*/  ULDC UR5, c[0x0][0x14] ;  /* 0x0000050000057ab9 */ /* 0x000fe20000000800 */
[----:B------:R-:W-:-:S02]  /*8d20*/  UIADD3 UR4, UR4, -0x1, URZ ;  /* 0xffffffff04047890 */ /* 0x000fc4000fffe03f */
[----:B------:R-:W-:Y:S02]  /*8d30*/  UIMAD.WIDE.U32 UR22, UR6, UR5, URZ ;  /* 0x00000005061672a5 */ /* 0x000fe4000f8e003f */
[----:B------:R-:W-:Y:S02]  /*8d40*/  UIMAD UR13, UR7, UR5, URZ ;  /* 0x00000005070d72a4 */ /* 0x000fe4000f8e023f */
[----:B------:R-:W-:Y:S02]  /*8d50*/  ULOP3.LUT UR16, URZ, UR8, URZ, 0x33, !UPT ;  /* 0x000000083f107292 */ /* 0x000fe4000f8e333f */
[----:B------:R-:W-:Y:S01]  /*8d60*/  UIADD3 UR13, UR23, UR13, URZ ;  /* 0x0000000d170d7290 */ /* 0x000fe2000fffe03f */
[----:B0-----:R-:W-:Y:S01]  /*8d70*/  VIADD R0, R0, 0x1f ;  /* 0x0000001f00007836 */ /* 0x001fe20000000000 */
[----:B------:R-:W-:-:S04]  /*8d80*/  ULDC.64 UR24, c[0x0][0x198] ;  /* 0x0000660000187ab9 */ /* 0x000fc80000000a00 */
[----:B------:R-:W-:Y:S01]  /*8d90*/  SHF.R.S32.HI R3, RZ, 0x1f, R0 ;  /* 0x0000001fff037819 */ /* 0x000fe20000011400 */
[----:B-1----:R-:W-:-:S03]  /*8da0*/  IMAD.U32 R9, RZ, RZ, UR10 ;  /* 0x0000000aff097e24 */ /* 0x002fc6000f8e00ff */
[----:B------:R-:W-:Y:S01]  /*8db0*/  LEA.HI R3, R3, R0, RZ, 0x5 ;  /* 0x0000000003037211 */ /* 0x000fe200078f28ff */
[----:B------:R-:W-:-:S03]  /*8dc0*/  IMAD.MOV.U32 R0, RZ, RZ, 0x1 ;  /* 0x00000001ff007424 */ /* 0x000fc600078e00ff */
[----:B------:R-:W-:Y:S01]  /*8dd0*/  SHF.R.S32.HI R10, RZ, 0x5, R3 ;  /* 0x00000005ff0a7819 */ /* 0x000fe20000011403 */
[----:B------:R-:W-:Y:S01]  /*8de0*/  IMAD.MOV.U32 R3, RZ, RZ, RZ ;  /* 0x000000ffff037224 */ /* 0x000fe200078e00ff */
[----:B------:R-:W-:-:S03]  /*8df0*/  LEA R12, R9, 0x100, 0xb ;  /* 0x00000100090c7811 */ /* 0x000fc600078e58ff */
[----:B------:R-:W-:-:S07]  /*8e00*/  VIADD R13, R10, 0x1 ;  /* 0x000000010a0d7836 */ /* 0x000fce0000000000 */
.L_x_311:
[----:B------:R-:W-:-:S03]  /*8e10*/  UMOV UR5, 0xffffffff ;  /* 0xffffffff00057882 */ /* 0x000fc60000000000 */
[----:B------:R-:W-:Y:S05]  /*8e20*/  BRA.DIV UR5, `(.L_x_301) ;  /* 0x0000000e05d07947 */ /* 0x000fea000b800000 */
[----:B------:R-:W-:-:S13]  /*8e30*/  ELECT P6, URZ, PT ;  /* 0x00000000003f782f */ /* 0x000fda00038c0000 */
.L_x_323:
[----:B------:R-:W0:Y:S01]  /*8e40*/  LDC R4, c[0x0][0x28c] ;  /* 0x0000a300ff047b82 */ /* 0x000e220000000800 */
[----:B------:R-:W-:Y:S01]  /*8e50*/  BSSY B1, `(.L_x_302) ;  /* 0x000003a000017945 */ /* 0x000fe20003800000 */
[----:B0-----:R-:W-:-:S13]  /*8e60*/  ISETP.LT.OR P6, PT, R4, 0x1, !P6 ;  /* 0x000000010400780c */ /* 0x001fda00077c1670 */
[----:B------:R-:W-:Y:S05]  /*8e70*/  @P6 BRA `(.L_x_303) ;  /* 0x0000000000dc6947 */ /* 0x000fea0003800000 */
[----:B------:R-:W-:Y:S02]  /*8e80*/  IMAD R20, R20, 0x2, R9 ;  /* 0x0000000214147824 */ /* 0x000fe400078e0209 */
[----:B------:R-:W-:Y:S02]  /*8e90*/  IMAD.SHL.U32 R21, R7, 0x100, RZ ;  /* 0x0000010007157824 */ /* 0x000fe400078e00ff */
[----:B------:R-:W-:Y:S02]  /*8ea0*/  IMAD.MOV.U32 R24, RZ, RZ, RZ ;  /* 0x000000ffff187224 */ /* 0x000fe400078e00ff */
[----:B------:R-:W-:Y:S02]  /*8eb0*/  IMAD.MOV.U32 R4, RZ, RZ, R13 ;  /* 0x000000ffff047224 */ /* 0x000fe400078e000d */
[----:B------:R-:W-:Y:S02]  /*8ec0*/  IMAD.MOV.U32 R5, RZ, RZ, R0 ;  /* 0x000000ffff057224 */ /* 0x000fe400078e0000 */
[----:B------:R-:W-:-:S02]  /*8ed0*/  IMAD.MOV.U32 R7, RZ, RZ, R3 ;  /* 0x000000ffff077224 */ /* 0x000fc400078e0003 */
[----:B------:R-:W-:-:S07]  /*8ee0*/  IMAD.SHL.U32 R20, R20, 0x40, RZ ;  /* 0x0000004014147824 */ /* 0x000fce00078e00ff */
.L_x_306:
[----:B------:R-:W0:Y:S01]  /*8ef0*/  S2UR UR5, SR_CgaCtaId ;  /* 0x00000000000579c3 */ /* 0x000e220000008800 */
[----:B------:R-:W-:Y:S02]  /*8f00*/  MOV R14, 0x400 ;  /* 0x00000400000e7802 */ /* 0x000fe40000000f00 */
[----:B------:R-:W-:-:S13]  /*8f10*/  LOP3.LUT P1, RZ, R18, 0x7f, RZ, 0xc0, !PT ;  /* 0x0000007f12ff7812 */ /* 0x000fda000782c0ff */
[----:B------:R-:W1:Y:S01]  /*8f20*/  @!P1 LDC R15, c[0x0][0x500] ;  /* 0x00014000ff0f9b82 */ /* 0x000e620000000800 */
[----:B0-----:R-:W-:-:S05]  /*8f30*/  IMAD.U32 R9, RZ, RZ, UR5 ;  /* 0x00000005ff097e24 */ /* 0x001fca000f8e00ff */
[----:B------:R-:W-:Y:S02]  /*8f40*/  LEA R22, R9, R14, 0x18 ;  /* 0x0000000e09167211 */ /* 0x000fe400078ec0ff */
[----:B------:R-:W-:-:S03]  /*8f50*/  SHF.L.U32 R14, R5, 0x1f, RZ ;  /* 0x0000001f050e7819 */ /* 0x000fc600000006ff */
[----:B------:R-:W-:-:S04]  /*8f60*/  IMAD R23, R7, 0x8, R22 ;  /* 0x0000000807177824 */ /* 0x000fc800078e0216 */
[----:B------:R-:W0:Y:S02]  /*8f70*/  SYNCS.PHASECHK.TRANS64.TRYWAIT P0, [R23+URZ+0x28], R14 ;  /* 0x0000280e170075a7 */ /* 0x000e24000800017f */
[----:B01----:R-:W-:Y:S05]  /*8f80*/  @!P0 BRA `(.L_x_304) ;  /* 0x0000000c00988947 */ /* 0x003fea0003800000 */
.L_x_324:
[----:B0-----:R-:W-:Y:S01]  /*8f90*/  PRMT R14, R8, 0x9910, RZ ;  /* 0x00009910080e7816 */ /* 0x001fe200000000ff */
[----:B------:R0:W-:Y:S03]  /*8fa0*/  @!P1 SYNCS.ARRIVE.TRANS64 RZ, [R23+URZ], R15 ;  /* 0x0000000f17ff99a7 */ /* 0x0001e6000800003f */
[----:B------:R-:W-:-:S13]  /*8fb0*/  ISETP.NE.AND P0, PT, R14, 0x2, PT ;  /* 0x000000020e00780c */ /* 0x000fda0003f05270 */
[----:B0-----:R-:W-:Y:S05]  /*8fc0*/  @P0 BRA `(.L_x_305) ;  /* 0x0000000000040947 */ /* 0x001fea0003800000 */
[----:B------:R-:W-:Y:S01]  /*8fd0*/  BPT.TRAP 0x1 ;  /* 0x000000040000795c */ /* 0x000fe20000300000 */
.L_x_305:
[C---:B------:R-:W-:Y:S01]  /*8fe0*/  IMAD R14, R7.reuse, 0x1000, R12 ;  /* 0x00001000070e7824 */ /* 0x040fe200078e020c */
[----:B------:R-:W-:Y:S01]  /*8ff0*/  R2UR UR8, R22 ;  /* 0x00000000160872ca */ /* 0x000fe200000e0000 */
[----:B------:R-:W-:Y:S01]  /*9000*/  IMAD R22, R7, 0x2000, R22 ;  /* 0x0000200007167824 */ /* 0x000fe200078e0216 */
[----:B------:R-:W-:Y:S01]  /*9010*/  R2UR UR18, R20 ;  /* 0x00000000141272ca */ /* 0x000fe200000e0000 */
[----:B------:R-:W-:Y:S01]  /*9020*/  VIADD R4, R4, 0xffffffff ;  /* 0xffffffff04047836 */ /* 0x000fe20000000000 */
[----:B------:R-:W-:Y:S01]  /*9030*/  R2UR UR5, R14 ;  /* 0x000000000e0572ca */ /* 0x000fe200000e0000 */
[----:B------:R-:W-:Y:S01]  /*9040*/  UIADD3 UR6, UP0, UR24, 0xf0, URZ ;  /* 0x000000f018067890 */ /* 0x000fe2000ff1e03f */
[----:B------:R-:W-:Y:S01]  /*9050*/  R2UR UR11, R22 ;  /* 0x00000000160b72ca */ /* 0x000fe200000e0000 */
[----:B------:R-:W-:Y:S01]  /*9060*/  UIADD3 UR26, UP1, UR24, 0x1f0, URZ ;  /* 0x000001f0181a7890 */ /* 0x000fe2000ff3e03f */
[----:B------:R-:W-:Y:S01]  /*9070*/  R2UR UR9, R23 ;  /* 0x00000000170972ca */ /* 0x000fe200000e0000 */
[----:B------:R-:W-:Y:S01]  /*9080*/  UIADD3.X UR7, URZ, UR25, URZ, UP0, !UPT ;  /* 0x000000193f077290 */ /* 0x000fe200087fe43f */
[----:B------:R-:W-:Y:S01]  /*9090*/  R2UR UR10, R24 ;  /* 0x00000000180a72ca */ /* 0x000fe200000e0000 */
[----:B------:R-:W-:Y:S01]  /*90a0*/  VIADD R7, R7, 0x1 ;  /* 0x0000000107077836 */ /* 0x000fe20000000000 */
[----:B------:R-:W-:Y:S01]  /*90b0*/  R2UR UR12, R6 ;  /* 0x00000000060c72ca */ /* 0x000fe200000e0000 */
[----:B------:R-:W-:Y:S01]  /*90c0*/  UIADD3.X UR27, URZ, UR25, URZ, UP1, !UPT ;  /* 0x000000193f1b7290 */ /* 0x000fe20008ffe43f */
[----:B------:R-:W-:Y:S01]  /*90d0*/  R2UR UR19, R21 ;  /* 0x00000000151372ca */ /* 0x000fe200000e0000 */
[----:B------:R-:W-:Y:S01]  /*90e0*/  UMOV UR20, 0x30000 ;  /* 0x0003000000147882 */ /* 0x000fe20000000000 */
[----:B------:R-:W-:Y:S01]  /*90f0*/  ISETP.GT.AND P1, PT, R4, 0x1, PT ;  /* 0x000000010400780c */ /* 0x000fe20003f24270 */
[----:B------:R-:W-:Y:S01]  /*9100*/  UIADD3 UR8, UR8, UR5, URZ ;  /* 0x0000000508087290 */ /* 0x000fe2000fffe03f */
[----:B------:R-:W-:Y:S01]  /*9110*/  ISETP.NE.AND P0, PT, R7, 0x5, PT ;  /* 0x000000050700780c */ /* 0x000fe20003f05270 */
[----:B------:R-:W-:Y:S01]  /*9120*/  UIADD3 UR5, UR11, 0x5100, URZ ;  /* 0x000051000b057890 */ /* 0x000fe2000fffe03f */
[----:B------:R-:W-:Y:S01]  /*9130*/  VIADD R24, R24, 0x20 ;  /* 0x0000002018187836 */ /* 0x000fe20000000000 */
[----:B------:R-:W-:Y:S01]  /*9140*/  UMOV UR14, 0x0 ;  /* 0x00000000000e7882 */ /* 0x000fe20000000000 */
[----:B------:R-:W-:Y:S01]  /*9150*/  UMOV UR15, 0x10000000 ;  /* 0x10000000000f7882 */ /* 0x000fe20000000000 */
[----:B------:R-:W-:Y:S01]  /*9160*/  UMOV UR11, UR18 ;  /* 0x00000012000b7c82 */ /* 0x000fe20008000000 */
[----:B------:R-:W-:-:S02]  /*9170*/  SEL R14, RZ, 0x1, P0 ;  /* 0x00000001ff0e7807 */ /* 0x000fc40000000000 */
[----:B------:R0:W-:Y:S01]  /*9180*/  UTMALDG.3D.MULTICAST [UR8], [UR6], UR20, desc[UR14] ;  /* 0x00000e08060073b4 */ /* 0x0001e20008011814 */
[----:B------:R-:W-:Y:S02]  /*9190*/  SEL R7, R7, RZ, P0 ;  /* 0x000000ff07077207 */ /* 0x000fe40000000000 */
[----:B------:R-:W-:Y:S01]  /*91a0*/  LOP3.LUT R5, R5, R14, RZ, 0x3c, !PT ;  /* 0x0000000e05057212 */ /* 0x000fe200078e3cff */
[----:B0-----:R-:W-:Y:S01]  /*91b0*/  UMOV UR8, UR5 ;  /* 0x0000000500087c82 */ /* 0x001fe20008000000 */
[----:B------:R-:W-:Y:S02]  /*91c0*/  UMOV UR11, UR19 ;  /* 0x00000013000b7c82 */ /* 0x000fe40008000000 */
[----:B------:R0:W-:Y:S02]  /*91d0*/  UTMALDG.3D [UR8], [UR26], desc[UR14] ;  /* 0x00000e081a0075b4 */ /* 0x0001e40008011000 */
[----:B0-----:R-:W-:Y:S05]  /*91e0*/  @P1 BRA `(.L_x_306) ;  /* 0xfffffffc00401947 */ /* 0x001fea000383ffff */
.L_x_303:
[----:B------:R-:W-:Y:S05]  /*91f0*/  BSYNC B1 ;  /* 0x0000000000017941 */ /* 0x000fea0003800000 */
.L_x_302:
[----:B------:R-:W-:Y:S01]  /*9200*/  LOP3.LUT P1, RZ, R11, 0xff, RZ, 0xc0, !PT ;  /* 0x000000ff0bff7812 */ /* 0x000fe2000782c0ff */
[C---:B------:R-:W-:Y:S01]  /*9210*/  IMAD.IADD R6, R10.reuse, 0x1, R3 ;  /* 0x000000010a067824 */ /* 0x040fe200078e0203 */
[----:B------:R-:W-:Y:S01]  /*9220*/  ULDC.64 UR6, c[0x0][0x650] ;  /* 0x0001940000067ab9 */ /* 0x000fe20000000a00 */
[----:B------:R-:W-:Y:S01]  /*9230*/  ISETP.GE.U32.AND P2, PT, R10, 0x5, PT ;  /* 0x000000050a00780c */ /* 0x000fe20003f46070 */
[----:B------:R-:W-:Y:S01]  /*9240*/  BSSY B1, `(.L_x_307) ;  /* 0x000006c000017945 */ /* 0x000fe20003800000 */
[----:B------:R-:W-:Y:S01]  /*9250*/  IMAD.MOV.U32 R20, RZ, RZ, -0x1 ;  /* 0xffffffffff147424 */ /* 0x000fe200078e00ff */
[----:B------:R-:W-:Y:S01]  /*9260*/  ISETP.GT.U32.AND P0, PT, R6, 0x4, PT ;  /* 0x000000040600780c */ /* 0x000fe20003f04070 */
[----:B------:R-:W-:Y:S01]  /*9270*/  IMAD.MOV.U32 R7, RZ, RZ, -0x1 ;  /* 0xffffffffff077424 */ /* 0x000fe200078e00ff */
[----:B------:R-:W-:Y:S02]  /*9280*/  PRMT R11, RZ, 0x7610, R11 ;  /* 0x00007610ff0b7816 */ /* 0x000fe4000000000b */
[----:B------:R-:W-:-:S03]  /*9290*/  ISETP.LT.U32.AND P0, PT, R10, 0x5, P0 ;  /* 0x000000050a00780c */ /* 0x000fc60000701070 */
[----:B------:R-:W0:Y:S01]  /*92a0*/  @P1 S2R R9, SR_CgaCtaId ;  /* 0x0000000000091919 */ /* 0x000e220000008800 */
[----:B------:R-:W-:-:S04]  /*92b0*/  @P1 MOV R4, 0x400 ;  /* 0x0000040000041802 */ /* 0x000fc80000000f00 */
[----:B0-----:R-:W-:Y:S01]  /*92c0*/  @P1 LEA R3, R9, R4, 0x18 ;  /* 0x0000000409031211 */ /* 0x001fe200078ec0ff */
[----:B------:R-:W-:-:S03]  /*92d0*/  IMAD.WIDE.U32 R4, R6, -0x33333333, RZ ;  /* 0xcccccccd06047825 */ /* 0x000fc600078e00ff */
[----:B------:R0:W-:Y:S01]  /*92e0*/  @P1 SYNCS.ARRIVE.TRANS64.A1T0 RZ, [R3+URZ+0x68], RZ ;  /* 0x000068ff03ff19a7 */ /* 0x0001e2000810003f */
[----:B------:R-:W-:Y:S02]  /*92f0*/  IADD3 R16, P1, R16, UR22, RZ ;  /* 0x0000001610107c10 */ /* 0x000fe4000ff3e0ff */
[----:B------:R-:W-:Y:S02]  /*9300*/  SHF.R.U32.HI R5, RZ, 0x2, R5 ;  /* 0x00000002ff057819 */ /* 0x000fe40000011605 */
[----:B------:R-:W-:Y:S02]  /*9310*/  IADD3.X R17, R17, UR13, RZ, P1, !PT ;  /* 0x0000000d11117c10 */ /* 0x000fe40008ffe4ff */
[----:B------:R-:W-:Y:S02]  /*9320*/  PRMT R4, RZ, 0x7610, R4 ;  /* 0x00007610ff047816 */ /* 0x000fe40000000004 */
[----:B0-----:R-:W-:Y:S02]  /*9330*/  SEL R3, RZ, 0x1, !P0 ;  /* 0x00000001ff037807 */ /* 0x001fe40004000000 */
[----:B------:R-:W-:-:S02]  /*9340*/  ISETP.GE.U32.AND P0, PT, R16, UR6, PT ;  /* 0x0000000610007c0c */ /* 0x000fc4000bf06070 */
[----:B------:R-:W-:Y:S01]  /*9350*/  LOP3.LUT R0, R0, R3, RZ, 0x3c, !PT ;  /* 0x0000000300007212 */ /* 0x000fe200078e3cff */
[----:B------:R-:W-:Y:S01]  /*9360*/  IMAD R3, R5, -0x5, R6 ;  /* 0xfffffffb05037824 */ /* 0x000fe200078e0206 */
[----:B------:R-:W-:Y:S01]  /*9370*/  ISETP.GE.U32.AND.EX P0, PT, R17, UR7, PT, P0 ;  /* 0x0000000711007c0c */ /* 0x000fe2000bf06100 */
[----:B------:R-:W-:Y:S01]  /*9380*/  IMAD.MOV.U32 R6, RZ, RZ, -0x1 ;  /* 0xffffffffff067424 */ /* 0x000fe200078e00ff */
[----:B------:R-:W-:-:S11]  /*9390*/  @P2 LOP3.LUT R0, R0, 0x1, R5, 0x78, !PT ;  /* 0x0000000100002812 */ /* 0x000fd600078e7805 */
[----:B------:R-:W-:Y:S05]  /*93a0*/  @P0 BRA `(.L_x_308) ;  /* 0x0000000400540947 */ /* 0x000fea0003800000 */
[----:B------:R-:W0:Y:S01]  /*93b0*/  S2R R15, SR_CTAID.X ;  /* 0x00000000000f7919 */ /* 0x000e220000002500 */
[----:B------:R-:W-:Y:S01]  /*93c0*/  ULDC.64 UR6, c[0x0][0x628] ;  /* 0x00018a0000067ab9 */ /* 0x000fe20000000a00 */
[----:B------:R-:W-:Y:S01]  /*93d0*/  ULDC UR8, c[0x0][0x630] ;  /* 0x00018c0000087ab9 */ /* 0x000fe20000000800 */
[----:B------:R-:W-:Y:S01]  /*93e0*/  ISETP.NE.U32.AND P0, PT, RZ, UR6, PT ;  /* 0x00000006ff007c0c */ /* 0x000fe2000bf05070 */
[----:B------:R-:W1:Y:S01]  /*93f0*/  S2R R20, SR_CTAID.Y ;  /* 0x0000000000147919 */ /* 0x000e620000002600 */
[----:B------:R-:W-:Y:S01]  /*9400*/  ULDC UR9, c[0x0][0x150] ;  /* 0x0000540000097ab9 */ /* 0x000fe20000000800 */
[----:B------:R-:W-:Y:S01]  /*9410*/  IMAD.MOV.U32 R4, RZ, RZ, R16 ;  /* 0x000000ffff047224 */ /* 0x000fe200078e0010 */
[----:B------:R-:W-:Y:S01]  /*9420*/  ISETP.NE.AND.EX P0, PT, RZ, UR7, PT, P0 ;  /* 0x00000007ff007c0c */ /* 0x000fe2000bf05300 */
[----:B------:R-:W-:Y:S01]  /*9430*/  IMAD.MOV.U32 R5, RZ, RZ, R17 ;  /* 0x000000ffff057224 */ /* 0x000fe200078e0011 */
[----:B0-----:R-:W-:-:S11]  /*9440*/  I2FP.F32.U32 R22, R15 ;  /* 0x0000000f00167245 */ /* 0x001fd60000201000 */
[----:B------:R-:W-:Y:S05]  /*9450*/  @!P0 BRA `(.L_x_309) ;  /* 0x0000000000288947 */ /* 0x000fea0003800000 */
[----:B------:R-:W-:Y:S02]  /*9460*/  ULDC UR5, c[0x0][0x634] ;  /* 0x00018d0000057ab9 */ /* 0x000fe40000000800 */
[----:B------:R-:W-:-:S05]  /*9470*/  IADD3 R5, P0, R16, UR5, RZ ;  /* 0x0000000510057c10 */ /* 0x000fca000ff1e0ff */
[----:B------:R-:W-:-:S04]  /*9480*/  IMAD.X R21, RZ, RZ, R17, P0 ;  /* 0x000000ffff157224 */ /* 0x000fc800000e0611 */
[----:B------:R-:W-:-:S04]  /*9490*/  IMAD.WIDE.U32 R6, R21, UR6, RZ ;  /* 0x0000000615067c25 */ /* 0x000fc8000f8e00ff */
[----:B------:R-:W-:-:S04]  /*94a0*/  IMAD.WIDE.U32 R6, P0, R5, UR7, R6 ;  /* 0x0000000705067c25 */ /* 0x000fc8000f800006 */
[----:B------:R-:W-:-:S04]  /*94b0*/  IMAD.WIDE.U32 R4, R5, UR6, RZ ;  /* 0x0000000605047c25 */ /* 0x000fc8000f8e00ff */
[----:B------:R-:W-:Y:S01]  /*94c0*/  IMAD.MOV.U32 R4, RZ, RZ, R7 ;  /* 0x000000ffff047224 */ /* 0x000fe200078e0007 */
[----:B------:R-:W-:Y:S01]  /*94d0*/  IADD3 RZ, P1, R5, R6, RZ ;  /* 0x0000000605ff7210 */ /* 0x000fe20007f3e0ff */
[----:B------:R-:W-:-:S04]  /*94e0*/  IMAD.X R5, RZ, RZ, RZ, P0 ;  /* 0x000000ffff057224 */ /* 0x000fc800000e06ff */
[----:B------:R-:W-:-:S08]  /*94f0*/  IMAD.WIDE.U32.X R4, R21, UR7, R4, P1 ;  /* 0x0000000715047c25 */ /* 0x000fd000088e0404 */
.L_x_309:
[--C-:B------:R-:W-:Y:S01]  /*9500*/  SHF.R.U64 R14, R4, UR8, R5.reuse ;  /* 0x00000008040e7c19 */ /* 0x100fe20008001205 */
[----:B------:R-:W-:Y:S01]  /*9510*/  FMUL R22, R22, UR9 ;  /* 0x0000000916167c20 */ /* 0x000fe20008400000 */
[----:B------:R-:W-:Y:S01]  /*9520*/  SHF.R.U32.HI R4, RZ, UR8, R5 ;  /* 0x00000008ff047c19 */ /* 0x000fe20008011605 */
[----:B------:R-:W0:Y:S01]  /*9530*/  LDC R6, c[0x0][0x144] ;  /* 0x00005100ff067b82 */ /* 0x000e220000000800 */
[----:B------:R-:W-:Y:S01]  /*9540*/  IADD3 R5, P0, RZ, -R14, RZ ;  /* 0x8000000eff057210 */ /* 0x000fe20007f1e0ff */
[----:B------:R-:W-:Y:S01]  /*9550*/  ULDC UR5, c[0x0][0x154] ;  /* 0x0000550000057ab9 */ /* 0x000fe20000000800 */
[----:B-1----:R-:W-:Y:S01]  /*9560*/  I2FP.F32.U32 R7, R20 ;  /* 0x0000001400077245 */ /* 0x002fe20000201000 */
[----:B------:R-:W1:Y:S01]  /*9570*/  F2I.U32.TRUNC.NTZ R22, R22 ;  /* 0x0000001600167305 */ /* 0x000e62000020f000 */
[----:B------:R-:W-:Y:S01]  /*9580*/  ULDC.64 UR6, c[0x0][0x620] ;  /* 0x0001880000067ab9 */ /* 0x000fe20000000a00 */
[----:B------:R-:W-:Y:S01]  /*9590*/  IMAD.X R4, RZ, RZ, ~R4, P0 ;  /* 0x000000ffff047224 */ /* 0x000fe200000e0e04 */
[----:B------:R-:W-:Y:S01]  /*95a0*/  ISETP.NE.AND P2, PT, R2, 0x1, PT ;  /* 0x000000010200780c */ /* 0x000fe20003f45270 */
[----:B------:R-:W-:Y:S01]  /*95b0*/  FMUL R23, R7, UR5 ;  /* 0x0000000507177c20 */ /* 0x000fe20008400000 */
[----:B------:R-:W2:Y:S01]  /*95c0*/  LDC R25, c[0x0][0x148] ;  /* 0x00005200ff197b82 */ /* 0x000ea20000000800 */
[----:B------:R-:W-:Y:S01]  /*95d0*/  IMAD R4, R4, UR6, RZ ;  /* 0x0000000604047c24 */ /* 0x000fe2000f8e02ff */
[----:B------:R-:W-:-:S03]  /*95e0*/  ULDC UR5, c[0x0][0x618] ;  /* 0x0001860000057ab9 */ /* 0x000fc60000000800 */
[----:B------:R-:W3:Y:S01]  /*95f0*/  F2I.U32.TRUNC.NTZ R23, R23 ;  /* 0x0000001700177305 */ /* 0x000ee2000020f000 */
[C---:B------:R-:W-:Y:S02]  /*9600*/  IMAD R7, R5.reuse, UR7, R4 ;  /* 0x0000000705077c24 */ /* 0x040fe4000f8e0204 */
[----:B------:R-:W-:Y:S01]  /*9610*/  IMAD.WIDE.U32 R4, R5, UR6, R16 ;  /* 0x0000000605047c25 */ /* 0x000fe2000f8e0010 */
[----:B------:R-:W-:Y:S02]  /*9620*/  ULDC.64 UR6, c[0x0][0x640] ;  /* 0x0001900000067ab9 */ /* 0x000fe40000000a00 */
[----:B------:R-:W-:Y:S01]  /*9630*/  ISETP.NE.U32.AND P0, PT, RZ, UR6, PT ;  /* 0x00000006ff007c0c */ /* 0x000fe2000bf05070 */
[----:B------:R-:W-:Y:S02]  /*9640*/  IMAD.IADD R5, R5, 0x1, R7 ;  /* 0x0000000105057824 */ /* 0x000fe400078e0207 */
[----:B-1----:R-:W-:Y:S01]  /*9650*/  IMAD.MOV R22, RZ, RZ, -R22 ;  /* 0x000000ffff167224 */ /* 0x002fe200078e0a16 */
[----:B------:R-:W-:-:S02]  /*9660*/  ISETP.NE.AND.EX P0, PT, RZ, UR7, PT, P0 ;  /* 0x00000007ff007c0c */ /* 0x000fc4000bf05300 */
[----:B------:R-:W-:Y:S01]  /*9670*/  SHF.R.U64 R21, R4, UR5, R5 ;  /* 0x0000000504157c19 */ /* 0x000fe20008001205 */
[----:B0-----:R-:W-:Y:S01]  /*9680*/  IMAD R15, R6, R22, R15 ;  /* 0x00000016060f7224 */ /* 0x001fe200078e020f */
[----:B------:R-:W-:Y:S01]  /*9690*/  SHF.R.U32.HI R4, RZ, UR5, R5 ;  /* 0x00000005ff047c19 */ /* 0x000fe20008011605 */
[----:B------:R-:W-:Y:S01]  /*96a0*/  ULDC UR5, c[0x0][0x608] ;  /* 0x0001820000057ab9 */ /* 0x000fe20000000800 */
[----:B---3--:R-:W-:Y:S02]  /*96b0*/  IMAD.MOV R6, RZ, RZ, -R23 ;  /* 0x000000ffff067224 */ /* 0x008fe400078e0a17 */
[--C-:B------:R-:W-:Y:S02]  /*96c0*/  SHF.R.U64 R22, R21, UR5, R4.reuse ;  /* 0x0000000515167c19 */ /* 0x100fe40008001204 */
[----:B------:R-:W-:Y:S01]  /*96d0*/  SHF.R.U32.HI R5, RZ, UR5, R4 ;  /* 0x00000005ff057c19 */ /* 0x000fe20008011604 */
[----:B------:R-:W-:Y:S01]  /*96e0*/  ULDC UR5, c[0x0][0x658] ;  /* 0x0001960000057ab9 */ /* 0x000fe20000000800 */
[----:B--2---:R-:W-:-:S02]  /*96f0*/  @P2 IMAD R15, R25, R6, R20 ;  /* 0x00000006190f2224 */ /* 0x004fc400078e0214 */
[--C-:B------:R-:W-:Y:S02]  /*9700*/  SHF.R.U64 R20, R22, UR5, R5.reuse ;  /* 0x0000000516147c19 */ /* 0x100fe40008001205 */
[----:B------:R-:W-:-:S03]  /*9710*/  SHF.R.U32.HI R23, RZ, UR5, R5 ;  /* 0x00000005ff177c19 */ /* 0x000fc60008011605 */
[----:B------:R-:W-:Y:S02]  /*9720*/  IMAD.MOV.U32 R6, RZ, RZ, R20 ;  /* 0x000000ffff067224 */ /* 0x000fe400078e0014 */
[----:B------:R-:W-:Y:S01]  /*9730*/  IMAD.MOV.U32 R5, RZ, RZ, R23 ;  /* 0x000000ffff057224 */ /* 0x000fe200078e0017 */
[----:B------:R-:W-:Y:S06]  /*9740*/  @!P0 BRA `(.L_x_310) ;  /* 0x00000000002c8947 */ /* 0x000fec0003800000 */
        /* <DEDUP_REMOVED lines=9> */
[----:B------:R-:W-:-:S04]  /*97e0*/  IMAD.WIDE.U32.X R4, R23, UR7, R4, P1 ;  /* 0x0000000717047c25 */ /* 0x000fc800088e0404 */
[----:B------:R-:W-:-:S07]  /*97f0*/  IMAD.MOV.U32 R6, RZ, RZ, R4 ;  /* 0x000000ffff067224 */ /* 0x000fce00078e0004 */
.L_x_310:
[----:B------:R-:W-:Y:S01]  /*9800*/  ULDC UR5, c[0x0][0x648] ;  /* 0x0001920000057ab9 */ /* 0x000fe20000000800 */
[----:B------:R-:W-:Y:S01]  /*9810*/  LOP3.LUT R4, R22, UR16, RZ, 0xc0, !PT ;  /* 0x0000001016047c12 */ /* 0x000fe2000f8ec0ff */
[----:B------:R-:W-:Y:S01]  /*9820*/  ULDC UR6, c[0x0][0x610] ;  /* 0x0001840000067ab9 */ /* 0x000fe20000000800 */
[----:B------:R-:W-:Y:S01]  /*9830*/  SHF.R.U64 R5, R6, UR5, R5 ;  /* 0x0000000506057c19 */ /* 0x000fe20008001205 */
[----:B------:R-:W-:Y:S01]  /*9840*/  ULDC UR5, c[0x0][0x638] ;  /* 0x00018e0000057ab9 */ /* 0x000fe20000000800 */
[----:B------:R-:W-:Y:S01]  /*9850*/  LOP3.LUT R21, R21, UR4, RZ, 0xc0, !PT ;  /* 0x0000000415157c12 */ /* 0x000fe2000f8ec0ff */
[----:B------:R-:W-:Y:S02]  /*9860*/  IMAD.MOV.U32 R6, RZ, RZ, R14 ;  /* 0x000000ffff067224 */ /* 0x000fe400078e000e */
[----:B------:R-:W-:Y:S02]  /*9870*/  IMAD.MOV R7, RZ, RZ, -R5 ;  /* 0x000000ffff077224 */ /* 0x000fe400078e0a05 */
[----:B------:R-:W-:-:S02]  /*9880*/  IMAD R4, R5, UR17, R4 ;  /* 0x0000001105047c24 */ /* 0x000fc4000f8e0204 */
[----:B------:R-:W-:Y:S01]  /*9890*/  IMAD R20, R7, UR5, R20 ;  /* 0x0000000507147c24 */ /* 0x000fe2000f8e0214 */
[----:B------:R-:W-:Y:S01]  /*98a0*/  ULDC UR5, c[0x0][0x600] ;  /* 0x0001800000057ab9 */ /* 0x000fe20000000800 */
[----:B------:R-:W-:Y:S02]  /*98b0*/  IMAD R15, R4, UR6, R15 ;  /* 0x00000006040f7c24 */ /* 0x000fe4000f8e020f */
[----:B------:R-:W-:Y:S02]  /*98c0*/  IMAD R20, R20, UR5, R21 ;  /* 0x0000000514147c24 */ /* 0x000fe4000f8e0215 */
[----:B------:R-:W-:-:S03]  /*98d0*/  IMAD.MOV.U32 R4, RZ, RZ, 0x1 ;  /* 0x00000001ff047424 */ /* 0x000fc600078e00ff */
[----:B------:R-:W-:Y:S02]  /*98e0*/  SEL R7, R20, R15, !P2 ;  /* 0x0000000f14077207 */ /* 0x000fe40005000000 */
[----:B------:R-:W-:-:S07]  /*98f0*/  SEL R20, R15, R20, !P2 ;  /* 0x000000140f147207 */ /* 0x000fce0005000000 */
.L_x_308:
[----:B------:R-:W-:Y:S05]  /*9900*/  BSYNC B1 ;  /* 0x0000000000017941 */ /* 0x000fea0003800000 */
.L_x_307:
[----:B------:R-:W-:-:S13]  /*9910*/  LOP3.LUT P0, RZ, R4, 0xff, RZ, 0xc0, !PT ;  /* 0x000000ff04ff7812 */ /* 0x000fda000780c0ff */
[----:B------:R-:W-:Y:S05]  /*9920*/  @P0 BRA `(.L_x_311) ;  /* 0xfffffff400380947 */ /* 0x000fea000383ffff */
[----:B------:R-:W-:Y:S05]  /*9930*/  BSYNC B0 ;  /* 0x0000000000007941 */ /* 0x000fea0003800000 */
.L_x_300:
[----:B------:R-:W-:-:S03]  /*9940*/  UMOV UR5, 0xffffffff ;  /* 0xffffffff00057882 */ /* 0x000fc60000000000 */
[----:B------:R-:W-:Y:S05]  /*9950*/  BRA.DIV UR5, `(.L_x_312) ;  /* 0x0000000605387947 */ /* 0x000fea000b800000 */
[----:B------:R-:W-:-:S13]  /*9960*/  ELECT P6, URZ, PT ;  /* 0x00000000003f782f */ /* 0x000fda00038c0000 */
.L_x_327:
[----:B------:R-:W-:Y:S04]  /*9970*/  BSSY B0, `(.L_x_313) ;  /* 0x0000034000007945 */ /* 0x000fe80003800000 */
[----:B------:R-:W-:Y:S05]  /*9980*/  @!P6 BRA `(.L_x_314) ;  /* 0x0000000000c8e947 */ /* 0x000fea0003800000 */
[----:B------:R-:W-:-:S04]  /*9990*/  LOP3.LUT R19, R19, 0x2, RZ, 0xfc, !PT ;  /* 0x0000000213137812 */ /* 0x000fc800078efcff */
[----:B------:R-:W-:-:S13]  /*99a0*/  ISETP.NE.AND P0, PT, R19, 0x3, PT ;  /* 0x000000031300780c */ /* 0x000fda0003f05270 */
[----:B------:R-:W-:Y:S05]  /*99b0*/  @!P0 BRA `(.L_x_315) ;  /* 0x0000000000048947 */ /* 0x000fea0003800000 */
[----:B------:R-:W-:Y:S01]  /*99c0*/  BPT.TRAP 0x1 ;  /* 0x000000040000795c */ /* 0x000fe20000300000 */
.L_x_315:
[----:B------:R-:W0:Y:S01]  /*99d0*/  S2R R5, SR_CgaCtaId ;  /* 0x0000000000057919 */ /* 0x000e220000008800 */
[----:B------:R-:W-:Y:S02]  /*99e0*/  MOV R2, 0x400 ;  /* 0x0000040000027802 */ /* 0x000fe40000000f00 */
[----:B------:R-:W-:Y:S02]  /*99f0*/  SHF.L.U32 R4, R0, 0x1f, RZ ;  /* 0x0000001f00047819 */ /* 0x000fe400000006ff */
[----:B0-----:R-:W-:-:S05]  /*9a00*/  LEA R2, R5, R2, 0x18 ;  /* 0x0000000205027211 */ /* 0x001fca00078ec0ff */
[----:B------:R-:W-:-:S04]  /*9a10*/  VIADD R2, R2, 0x28 ;  /* 0x0000002802027836 */ /* 0x000fc80000000000 */
[C---:B------:R-:W-:Y:S02]  /*9a20*/  IMAD R7, R3.reuse, 0x8, R2 ;  /* 0x0000000803077824 */ /* 0x040fe400078e0202 */
[----:B------:R-:W-:Y:S02]  /*9a30*/  VIADD R3, R3, 0x1 ;  /* 0x0000000103037836 */ /* 0x000fe40000000000 */
[----:B------:R-:W0:Y:S03]  /*9a40*/  SYNCS.PHASECHK.TRANS64.TRYWAIT P0, [R7+URZ], R4 ;  /* 0x00000004070075a7 */ /* 0x000e26000800017f */
[----:B------:R-:W-:-:S04]  /*9a50*/  ISETP.NE.AND P1, PT, R3, 0x5, PT ;  /* 0x000000050300780c */ /* 0x000fc80003f25270 */
[----:B------:R-:W-:Y:S02]  /*9a60*/  SEL R5, RZ, 0x1, P1 ;  /* 0x00000001ff057807 */ /* 0x000fe40000800000 */
[----:B------:R-:W-:Y:S02]  /*9a70*/  SEL R3, R3, RZ, P1 ;  /* 0x000000ff03037207 */ /* 0x000fe40000800000 */
[----:B------:R-:W-:-:S03]  /*9a80*/  LOP3.LUT R6, R0, R5, RZ, 0x3c, !PT ;  /* 0x0000000500067212 */ /* 0x000fc600078e3cff */
[----:B------:R-:W-:Y:S01]  /*9a90*/  IMAD R8, R3, 0x8, R2 ;  /* 0x0000000803087824 */ /* 0x000fe200078e0202 */
[----:B------:R-:W-:Y:S01]  /*9aa0*/  SHF.L.U32 R5, R6, 0x1f, RZ ;  /* 0x0000001f06057819 */ /* 0x000fe200000006ff */
[----:B0-----:R-:W-:Y:S06]  /*9ab0*/  @!P0 BRA `(.L_x_316) ;  /* 0x0000000400008947 */ /* 0x001fec0003800000 */
.L_x_328:
[----:B------:R-:W1:Y:S01]  /*9ac0*/  SYNCS.PHASECHK.TRANS64.TRYWAIT P0, [R8+URZ], R5 ;  /* 0x00000005080075a7 */ /* 0x000e62000800017f */
[----:B------:R-:W-:-:S05]  /*9ad0*/  VIADD R0, R3, 0x1 ;  /* 0x0000000103007836 */ /* 0x000fca0000000000 */
[----:B------:R-:W-:-:S04]  /*9ae0*/  ISETP.NE.AND P1, PT, R0, 0x5, PT ;  /* 0x000000050000780c */ /* 0x000fc80003f25270 */
[----:B------:R-:W-:Y:S02]  /*9af0*/  SEL R3, RZ, 0x1, P1 ;  /* 0x00000001ff037807 */ /* 0x000fe40000800000 */
[----:B0-----:R-:W-:Y:S02]  /*9b00*/  SEL R7, R0, RZ, P1 ;  /* 0x000000ff00077207 */ /* 0x001fe40000800000 */
[----:B------:R-:W-:-:S03]  /*9b10*/  LOP3.LUT R6, R6, R3, RZ, 0x3c, !PT ;  /* 0x0000000306067212 */ /* 0x000fc600078e3cff */
[----:B------:R-:W-:Y:S01]  /*9b20*/  IMAD R9, R7, 0x8, R2 ;  /* 0x0000000807097824 */ /* 0x000fe200078e0202 */
[----:B------:R-:W-:Y:S01]  /*9b30*/  SHF.L.U32 R4, R6, 0x1f, RZ ;  /* 0x0000001f06047819 */ /* 0x000fe200000006ff */
[----:B-1----:R-:W-:Y:S06]  /*9b40*/  @!P0 BRA `(.L_x_317) ;  /* 0x0000000000f08947 */ /* 0x002fec0003800000 */
.L_x_329:
[----:B------:R-:W1:Y:S01]  /*9b50*/  SYNCS.PHASECHK.TRANS64.TRYWAIT P0, [R9+URZ], R4 ;  /* 0x00000004090075a7 */ /* 0x000e62000800017f */
[----:B------:R-:W-:-:S05]  /*9b60*/  VIADD R0, R7, 0x1 ;  /* 0x0000000107007836 */ /* 0x000fca0000000000 */
[----:B------:R-:W-:-:S04]  /*9b70*/  ISETP.NE.AND P1, PT, R0, 0x5, PT ;  /* 0x000000050000780c */ /* 0x000fc80003f25270 */
[----:B------:R-:W-:Y:S02]  /*9b80*/  SEL R3, RZ, 0x1, P1 ;  /* 0x00000001ff037807 */ /* 0x000fe40000800000 */
[----:B------:R-:W-:Y:S02]  /*9b90*/  SEL R7, R0, RZ, P1 ;  /* 0x000000ff00077207 */ /* 0x000fe40000800000 */
[----:B------:R-:W-:-:S03]  /*9ba0*/  LOP3.LUT R11, R6, R3, RZ, 0x3c, !PT ;  /* 0x00000003060b7212 */ /* 0x000fc600078e3cff */
[----:B------:R-:W-:Y:S01]  /*9bb0*/  IMAD R6, R7, 0x8, R2 ;  /* 0x0000000807067824 */ /* 0x000fe200078e0202 */
[----:B0-----:R-:W-:Y:S01]  /*9bc0*/  SHF.L.U32 R5, R11, 0x1f, RZ ;  /* 0x0000001f0b057819 */ /* 0x001fe200000006ff */
[----:B-1----:R-:W-:Y:S06]  /*9bd0*/  @!P0 BRA `(.L_x_318) ;  /* 0x0000000000e08947 */ /* 0x002fec0003800000 */
.L_x_330:
[----:B------:R-:W1:Y:S01]  /*9be0*/  SYNCS.PHASECHK.TRANS64.TRYWAIT P0, [R6+URZ], R5 ;  /* 0x00000005060075a7 */ /* 0x000e62000800017f */
[----:B------:R-:W-:-:S05]  /*9bf0*/  VIADD R0, R7, 0x1 ;  /* 0x0000000107007836 */ /* 0x000fca0000000000 */
[----:B------:R-:W-:-:S04]  /*9c00*/  ISETP.NE.AND P1, PT, R0, 0x5, PT ;  /* 0x000000050000780c */ /* 0x000fc80003f25270 */
[----:B0-----:R-:W-:Y:S02]  /*9c10*/  SEL R4, RZ, 0x1, P1 ;  /* 0x00000001ff047807 */ /* 0x001fe40000800000 */
[----:B------:R-:W-:Y:S02]  /*9c20*/  SEL R3, R0, RZ, P1 ;  /* 0x000000ff00037207 */ /* 0x000fe40000800000 */
[----:B------:R-:W-:Y:S01]  /*9c30*/  LOP3.LUT R0, R11, R4, RZ, 0x3c, !PT ;  /* 0x000000040b007212 */ /* 0x000fe200078e3cff */
[----:B-1----:R-:W-:Y:S06]  /*9c40*/  @!P0 BRA `(.L_x_319) ;  /* 0x0000000000d88947 */ /* 0x002fec0003800000 */
.L_x_331:
[----:B------:R-:W-:Y:S01]  /*9c50*/  IMAD R3, R3, 0x8, R2 ;  /* 0x0000000803037824 */ /* 0x000fe200078e0202 */
[----:B------:R-:W-:-:S07]  /*9c60*/  SHF.L.U32 R0, R0, 0x1f, RZ ;  /* 0x0000001f00007819 */ /* 0x000fce00000006ff */
.L_x_320:
[----:B-1----:R1:W2:Y:S02]  /*9c70*/  SYNCS.PHASECHK.TRANS64.TRYWAIT P0, [R3+URZ], R0 ;  /* 0x00000000030075a7 */ /* 0x0022a4000800017f */
[----:B--2---:R-:W-:Y:S05]  /*9c80*/  @!P0 NANOSLEEP.SYNCS 0x989680 ;  /* 0x009896800000895d */ /* 0x004fea0003900000 */
[----:B------:R-:W2:Y:S02]  /*9c90*/  @!P0 SYNCS.PHASECHK.TRANS64 P0, [R3+URZ], R0 ;  /* 0x00000000030085a7 */ /* 0x000ea4000800007f */
[----:B--2---:R-:W-:Y:S05]  /*9ca0*/  @!P0 BRA `(.L_x_320) ;  /* 0xfffffffc00f08947 */ /* 0x004fea000383ffff */
.L_x_314:
[----:B------:R-:W-:Y:S05]  /*9cb0*/  BSYNC B0 ;  /* 0x0000000000007941 */ /* 0x000fea0003800000 */
.L_x_313:
[----:B------:R-:W-:Y:S05]  /*9cc0*/  EXIT ;  /* 0x000000000000794d */ /* 0x000fea0003800000 */
.L_x_21:
[----:B---3--:R3:W4:Y:S02]  /*9cd0*/  SYNCS.PHASECHK.TRANS64.TRYWAIT P1, [R3+URZ], R0 ;  /* 0x00000000030075a7 */ /* 0x008724000802017f */
[----:B----4-:R-:W-:Y:S05]  /*9ce0*/  @!P1 NANOSLEEP.SYNCS 0x989680 ;  /* 0x009896800000995d */ /* 0x010fea0003900000 */
[----:B------:R-:W4:Y:S02]  /*9cf0*/  @!P1 SYNCS.PHASECHK.TRANS64 P1, [R3+URZ], R0 ;  /* 0x00000000030095a7 */ /* 0x000f24000802007f */
[----:B----4-:R-:W-:Y:S05]  /*9d00*/  @!P1 BRA `(.L_x_21) ;  /* 0xfffffffc00f09947 */ /* 0x010fea000383ffff */
[----:B------:R-:W-:Y:S05]  /*9d10*/  BRA `(.L_x_20) ;  /* 0xffffff7400ec7947 */ /* 0x000fea000383ffff */
.L_x_26:
[----:B-1----:R1:W2:Y:S02]  /*9d20*/  SYNCS.PHASECHK.TRANS64.TRYWAIT P1, [R5+URZ], R4 ;  /* 0x00000004050075a7 */ /* 0x0022a4000802017f */
[----:B--2---:R-:W-:Y:S05]  /*9d30*/  @!P1 NANOSLEEP.SYNCS 0x989680 ;  /* 0x009896800000995d */ /* 0x004fea0003900000 */
[----:B------:R-:W2:Y:S02]  /*9d40*/  @!P1 SYNCS.PHASECHK.TRANS64 P1, [R5+URZ], R4 ;  /* 0x00000004050095a7 */ /* 0x000ea4000802007f */
[----:B--2---:R-:W-:Y:S05]  /*9d50*/  @!P1 BRA `(.L_x_26) ;  /* 0xfffffffc00f09947 */ /* 0x004fea000383ffff */
[----:B------:R-:W-:Y:S05]  /*9d60*/  BRA `(.L_x_25) ;  /* 0xffffff7800807947 */ /* 0x000fea000383ffff */
.L_x_301:
[----:B------:R-:W-:Y:S01]  /*9d70*/  BSSY B1, `(.L_x_321) ;  /* 0x0000006000017945 */ /* 0x000fe20003800000 */
[----:B------:R-:W-:-:S07]  /*9d80*/  IMAD.MOV.U32 R15, RZ, RZ, -0x1 ;  /* 0xffffffffff0f7424 */ /* 0x000fce00078e00ff */
[----:B------:R-:W-:Y:S05]  /*9d90*/  WARPSYNC.COLLECTIVE R15, `(.L_x_322) ;  /* 0x000000000f0c7348 */ /* 0x000fea0003c00000 */
[----:B------:R-:W-:Y:S02]  /*9da0*/  ELECT P6, UR62, PT ;  /* 0x00000000003e782f */ /* 0x000fe400038c0000 */
[----:B------:R-:W-:Y:S01]  /*9db0*/  MOV R14, UR62 ;  /* 0x0000003e000e7c02 */ /* 0x000fe20008000f00 */
[----:B------:R-:W-:Y:S10]  /*9dc0*/  ENDCOLLECTIVE ;  /* 0x000000000000791b */ /* 0x000ff40003800000 */
.L_x_322:
[----:B------:R-:W-:Y:S05]  /*9dd0*/  BSYNC B1 ;  /* 0x0000000000017941 */ /* 0x000fea0003800000 */
.L_x_321:
[----:B------:R-:W-:Y:S05]  /*9de0*/  BRA `(.L_x_323) ;  /* 0xfffffff000147947 */ /* 0x000fea000383ffff */
.L_x_304:
[----:B0-----:R0:W1:Y:S02]  /*9df0*/  SYNCS.PHASECHK.TRANS64.TRYWAIT P0, [R23+URZ+0x28], R14 ;  /* 0x0000280e170075a7 */ /* 0x001064000800017f */
[----:B-1----:R-:W-:Y:S05]  /*9e00*/  @!P0 NANOSLEEP.SYNCS 0x989680 ;  /* 0x009896800000895d */ /* 0x002fea0003900000 */
[----:B------:R-:W1:Y:S02]  /*9e10*/  @!P0 SYNCS.PHASECHK.TRANS64 P0, [R23+URZ+0x28], R14 ;  /* 0x0000280e170085a7 */ /* 0x000e64000800007f */
[----:B-1----:R-:W-:Y:S05]  /*9e20*/  @!P0 BRA `(.L_x_304) ;  /* 0xfffffffc00f08947 */ /* 0x002fea000383ffff */
[----:B------:R-:W-:Y:S05]  /*9e30*/  BRA `(.L_x_324) ;  /* 0xfffffff000547947 */ /* 0x000fea000383ffff */
.L_x_312:
[----:B------:R-:W-:Y:S01]  /*9e40*/  BSSY B0, `(.L_x_325) ;  /* 0x0000006000007945 */ /* 0x000fe20003800000 */
[----:B------:R-:W-:-:S07]  /*9e50*/  IMAD.MOV.U32 R15, RZ, RZ, -0x1 ;  /* 0xffffffffff0f7424 */ /* 0x000fce00078e00ff */
[----:B------:R-:W-:Y:S05]  /*9e60*/  WARPSYNC.COLLECTIVE R15, `(.L_x_326) ;  /* 0x000000000f0c7348 */ /* 0x000fea0003c00000 */
[----:B------:R-:W-:Y:S02]  /*9e70*/  ELECT P6, UR62, PT ;  /* 0x00000000003e782f */ /* 0x000fe400038c0000 */
[----:B------:R-:W-:Y:S01]  /*9e80*/  MOV R14, UR62 ;  /* 0x0000003e000e7c02 */ /* 0x000fe20008000f00 */
[----:B------:R-:W-:Y:S10]  /*9e90*/  ENDCOLLECTIVE ;  /* 0x000000000000791b */ /* 0x000ff40003800000 */
.L_x_326:
[----:B------:R-:W-:Y:S05]  /*9ea0*/  BSYNC B0 ;  /* 0x0000000000007941 */ /* 0x000fea0003800000 */
.L_x_325:
[----:B------:R-:W-:Y:S05]  /*9eb0*/  BRA `(.L_x_327) ;  /* 0xfffffff800ac7947 */ /* 0x000fea000383ffff */
.L_x_316:
[----:B0-----:R0:W1:Y:S02]  /*9ec0*/  SYNCS.PHASECHK.TRANS64.TRYWAIT P0, [R7+URZ], R4 ;  /* 0x00000004070075a7 */ /* 0x001064000800017f */
[----:B-1----:R-:W-:Y:S05]  /*9ed0*/  @!P0 NANOSLEEP.SYNCS 0x989680 ;  /* 0x009896800000895d */ /* 0x002fea0003900000 */
[----:B------:R-:W1:Y:S02]  /*9ee0*/  @!P0 SYNCS.PHASECHK.TRANS64 P0, [R7+URZ], R4 ;  /* 0x00000004070085a7 */ /* 0x000e64000800007f */
[----:B-1----:R-:W-:Y:S05]  /*9ef0*/  @!P0 BRA `(.L_x_316) ;  /* 0xfffffffc00f08947 */ /* 0x002fea000383ffff */
[----:B------:R-:W-:Y:S05]  /*9f00*/  BRA `(.L_x_328) ;  /* 0xfffffff800ec7947 */ /* 0x000fea000383ffff */
.L_x_317:
[----:B0-----:R0:W1:Y:S02]  /*9f10*/  SYNCS.PHASECHK.TRANS64.TRYWAIT P0, [R8+URZ], R5 ;  /* 0x00000005080075a7 */ /* 0x001064000800017f */
[----:B-1----:R-:W-:Y:S05]  /*9f20*/  @!P0 NANOSLEEP.SYNCS 0x989680 ;  /* 0x009896800000895d */ /* 0x002fea0003900000 */
[----:B------:R-:W1:Y:S02]  /*9f30*/  @!P0 SYNCS.PHASECHK.TRANS64 P0, [R8+URZ], R5 ;  /* 0x00000005080085a7 */ /* 0x000e64000800007f */
[----:B-1----:R-:W-:Y:S05]  /*9f40*/  @!P0 BRA `(.L_x_317) ;  /* 0xfffffffc00f08947 */ /* 0x002fea000383ffff */
[----:B------:R-:W-:Y:S05]  /*9f50*/  BRA `(.L_x_329) ;  /* 0xfffffff800fc7947 */ /* 0x000fea000383ffff */
.L_x_318:
[----:B0-----:R0:W1:Y:S02]  /*9f60*/  SYNCS.PHASECHK.TRANS64.TRYWAIT P0, [R9+URZ], R4 ;  /* 0x00000004090075a7 */ /* 0x001064000800017f */
[----:B-1----:R-:W-:Y:S05]  /*9f70*/  @!P0 NANOSLEEP.SYNCS 0x989680 ;  /* 0x009896800000895d */ /* 0x002fea0003900000 */
[----:B------:R-:W1:Y:S02]  /*9f80*/  @!P0 SYNCS.PHASECHK.TRANS64 P0, [R9+URZ], R4 ;  /* 0x00000004090085a7 */ /* 0x000e64000800007f */
[----:B-1----:R-:W-:Y:S05]  /*9f90*/  @!P0 BRA `(.L_x_318) ;  /* 0xfffffffc00f08947 */ /* 0x002fea000383ffff */
[----:B------:R-:W-:Y:S05]  /*9fa0*/  BRA `(.L_x_330) ;  /* 0xfffffffc000c7947 */ /* 0x000fea000383ffff */
.L_x_319:
[----:B0-----:R0:W1:Y:S02]  /*9fb0*/  SYNCS.PHASECHK.TRANS64.TRYWAIT P0, [R6+URZ], R5 ;  /* 0x00000005060075a7 */ /* 0x001064000800017f */
[----:B-1----:R-:W-:Y:S05]  /*9fc0*/  @!P0 NANOSLEEP.SYNCS 0x989680 ;  /* 0x009896800000895d */ /* 0x002fea0003900000 */
[----:B------:R-:W1:Y:S02]  /*9fd0*/  @!P0 SYNCS.PHASECHK.TRANS64 P0, [R6+URZ], R5 ;  /* 0x00000005060085a7 */ /* 0x000e64000800007f */
[----:B-1----:R-:W-:Y:S05]  /*9fe0*/  @!P0 BRA `(.L_x_319) ;  /* 0xfffffffc00f08947 */ /* 0x002fea000383ffff */
[----:B------:R-:W-:Y:S05]  /*9ff0*/  BRA `(.L_x_331) ;  /* 0xfffffffc00147947 */ /* 0x000fea000383ffff */
.L_x_332:
[----:B------:R-:W-:-:S00]  /*a000*/  BRA `(.L_x_332) ;  /* 0xfffffffc00fc7947 */ /* 0x000fc0000383ffff */
[----:B------:R-:W-:-:S00]  /*a010*/  NOP ;  /* 0x0000000000007918 */ /* 0x000fc00000000000 */
        /* <DEDUP_REMOVED lines=14> */
.L_x_333:


//--------------------- .nv.global.init           --------------------------
	.section	.nv.global.init,"aw",@progbits
.nv.global.init:
	.type		$str$22,@object
	.size		$str$22,($str$23 - $str$22)
$str$22:
        /*0000*/ 	.byte	0x6b, 0x5f, 0x74, 0x69, 0x6c, 0x65, 0x5f, 0x63, 0x6f, 0x75, 0x6e, 0x74, 0x20, 0x3e, 0x3d, 0x20
        /*0010*/ 	.byte	0x31, 0x00
	.type		$str$23,@object
	.size		$str$23,(__unnamed_1 - $str$23)
$str$23:
        /*0012*/ 	.byte	0x2f, 0x74, 0x6d, 0x70, 0x2f, 0x63, 0x75, 0x74, 0x6c, 0x61, 0x73, 0x73, 0x5f, 0x73, 0x77, 0x65
        /*0022*/ 	.byte	0x65, 0x70, 0x5f, 0x73, 0x72, 0x63, 0x2f, 0x69, 0x6e, 0x63, 0x6c, 0x75, 0x64, 0x65, 0x2f, 0x63
        /*0032*/ 	.byte	0x75, 0x74, 0x6c, 0x61, 0x73, 0x73, 0x2f, 0x67, 0x65, 0x6d, 0x6d, 0x2f, 0x63, 0x6f, 0x6c, 0x6c
        /*0042*/ 	.byte	0x65, 0x63, 0x74, 0x69, 0x76, 0x65, 0x2f, 0x73, 0x6d, 0x39, 0x30, 0x5f, 0x6d, 0x6d, 0x61, 0x5f
        /*0052*/ 	.byte	0x74, 0x6d, 0x61, 0x5f, 0x67, 0x6d, 0x6d, 0x61, 0x5f, 0x73, 0x73, 0x5f, 0x77, 0x61, 0x72, 0x70
        /*0062*/ 	.byte	0x73, 0x70, 0x65, 0x63, 0x69, 0x61, 0x6c, 0x69, 0x7a, 0x65, 0x64, 0x2e, 0x68, 0x70, 0x70, 0x00
	.type		__unnamed_1,@object
	.size		__unnamed_1,(.L_0 - __unnamed_1)
__unnamed_1:
        /*0072*/ 	.byte	0x76, 0x6f, 0x69, 0x64, 0x20, 0x63, 0x75, 0x74, 0x6c, 0x61, 0x73, 0x73, 0x3a, 0x3a, 0x67, 0x65
        /* <DEDUP_REMOVED lines=172> */
        /*0b42*/ 	.byte	0x69, 0x64, 0x65, 0x6e, 0x74, 0x69, 0x74, 0x79, 0x5d, 0x00
.L_0:


//--------------------- .nv.shared._ZN7cutlass13device_kernelINS_4gemm6kernel13GemmUniversalIN4cute5tupleIJiiiiEEENS1_10collective13CollectiveMmaINS1_34MainloopSm90TmaGmmaWarpSpecializedILi5ENS5_IJNS4_1CILi1EEENSA_ILi2EEESB_EEENS1_35KernelTmaWarpSpecializedCooperativeEEENS5_IJNSA_ILi128EEENSA_ILi256EEENSA_ILi32EEEEEEaNS5_IJlSB_lEEEaSK_NS4_8TiledMMAINS4_8MMA_AtomIJNS4_4SM904GMMA27MMA_64x256x32_S32S8S8_SS_TNEEEENS4_6LayoutINS5_IJSC_SB_SB_EEENS5_IJSB_NSA_ILi0EEEST_EEEEENS5_IJNS4_10UnderscoreESW_SW_EEEEENS4_23SM90_TMA_LOAD_MULTICASTENS4_14ComposedLayoutINS4_7SwizzleILi1ELi4ELi3EEENS4_18smem_ptr_flag_bitsILi8EEENSR_INS5_IJNSA_ILi8EEESI_EEENS5_IJSI_SB_EEEEEEEvNS4_8identityENS4_13SM90_TMA_LOADES19_vS1A_EENS_8epilogue10collective6detail29Sm90TmaWarpSpecializedAdapterINS1E_15DefaultEpilogueIaSK_SK_NS1D_6thread17LinearCombinationIaLi1EiiLNS1I_9ScaleType4KindE0ELNS_15FloatRoundStyleE2EaEENS1_15EpilogueDefaultEEEEEvvEEEEvNT_6ParamsE --------------------------
	.section	.nv.shared._ZN7cutlass13device_kernelINS_4gemm6kernel13GemmUniversalIN4cute5tupleIJiiiiEEENS1_10collective13CollectiveMmaINS1_34MainloopSm90TmaGmmaWarpSpecializedILi5ENS5_IJNS4_1CILi1EEENSA_ILi2EEESB_EEENS1_35KernelTmaWarpSpecializedCooperativeEEENS5_IJNSA_ILi128EEENSA_ILi256EEENSA_ILi32EEEEEEaNS5_IJlSB_lEEEaSK_NS4_8TiledMMAINS4_8MMA_AtomIJNS4_4SM904GMMA27MMA_64x256x32_S32S8S8_SS_TNEEEENS4_6LayoutINS5_IJSC_SB_SB_EEENS5_IJSB_NSA_ILi0EEEST_EEEEENS5_IJNS4_10UnderscoreESW_SW_EEEEENS4_23SM90_TMA_LOAD_MULTICASTENS4_14ComposedLayoutINS4_7SwizzleILi1ELi4ELi3EEENS4_18smem_ptr_flag_bitsILi8EEENSR_INS5_IJNSA_ILi8EEESI_EEENS5_IJSI_SB_EEEEEEEvNS4_8identityENS4_13SM90_TMA_LOADES19_vS1A_EENS_8epilogue10collective6detail29Sm90TmaWarpSpecializedAdapterINS1E_15DefaultEpilogueIaSK_SK_NS1D_6thread17LinearCombinationIaLi1EiiLNS1I_9ScaleType4KindE0ELNS_15FloatRoundStyleE2EaEENS1_15EpilogueDefaultEEEEEvvEEEEvNT_6ParamsE,"aw",@nobits
	.sectionflags	@""
	.align	16
	.zero		1024


//--------------------- .nv.shared.reserved.0     --------------------------
	.section	.nv.shared.reserved.0,"aw",@nobits
	.weak		__nv_reservedSMEM_offset_0_alias
	.size		__nv_reservedSMEM_offset_0_alias, 0, 0
	.other		__nv_reservedSMEM_offset_0_alias,@"STO_CUDA_RESERVED_SHARED STV_DEFAULT"
__nv_reservedSMEM_offset_0_alias:
	.zero		0


//--------------------- .nv.global                --------------------------
	.section	.nv.global,"aw",@nobits
.nv.global:
	.type		_ZN39_INTERNAL_8539496b_4_k_cu_1edc07d5_49394cute1_E,@object
	.size		_ZN39_INTERNAL_8539496b_4_k_cu_1edc07d5_49394cute1_E,(_ZN39_INTERNAL_8539496b_4_k_cu_1edc07d5_49394cuda3std3__45__cpo6cbeginE - _ZN39_INTERNAL_8539496b_4_k_cu_1edc07d5_49394cute1_E)
_ZN39_INTERNAL_8539496b_4_k_cu_1edc07d5_49394cute1_E:
	.zero		1
	.type		_ZN39_INTERNAL_8539496b_4_k_cu_1edc07d5_49394cuda3std3__45__cpo6cbeginE,@object
	.size		_ZN39_INTERNAL_8539496b_4_k_cu_1edc07d5_49394cuda3std3__45__cpo6cbeginE,(_ZN39_INTERNAL_8539496b_4_k_cu_1edc07d5_49394cuda3std3__48in_placeE - _ZN39_INTERNAL_8539496b_4_k_cu_1edc07d5_49394cuda3std3__45__cpo6cbeginE)
_ZN39_INTERNAL_8539496b_4_k_cu_1edc07d5_49394cuda3std3__45__cpo6cbeginE:
	.zero		1
	.type		_ZN39_INTERNAL_8539496b_4_k_cu_1edc07d5_49394cuda3std3__48in_placeE,@object
	.size		_ZN39_INTERNAL_8539496b_4_k_cu_1edc07d5_49394cuda3std3__48in_placeE,(_ZN39_INTERNAL_8539496b_4_k_cu_1edc07d5_49394cuda3std6ranges3__45__cpo9iter_moveE - _ZN39_INTERNAL_8539496b_4_k_cu_1edc07d5_49394cuda3std3__48in_placeE)
_ZN39_INTERNAL_8539496b_4_k_cu_1edc07d5_49394cuda3std3__48in_placeE:
	.zero		1
	.type		_ZN39_INTERNAL_8539496b_4_k_cu_1edc07d5_49394cuda3std6ranges3__45__cpo9iter_moveE,@object
	.size		_ZN39_INTERNAL_8539496b_4_k_cu_1edc07d5_49394cuda3std6ranges3__45__cpo9iter_moveE,(_ZN39_INTERNAL_8539496b_4_k_cu_1edc07d5_49394cuda3std3__45__cpo5beginE - _ZN39_INTERNAL_8539496b_4_k_cu_1edc07d5_49394cuda3std6ranges3__45__cpo9iter_moveE)
_ZN39_INTERNAL_8539496b_4_k_cu_1edc07d5_49394cuda3std6ranges3__45__cpo9iter_moveE:
	.zero		1
	.type		_ZN39_INTERNAL_8539496b_4_k_cu_1edc07d5_49394cuda3std3__45__cpo5beginE,@object
	.size		_ZN39_INTERNAL_8539496b_4_k_cu_1edc07d5_49394cuda3std3__45__cpo5beginE,(_ZN39_INTERNAL_8539496b_4_k_cu_1edc07d5_49394cuda3std3__441_GLOBAL__N__8539496b_4_k_cu_1edc07d5_49396ignoreE - _ZN39_INTERNAL_8539496b_4_k_cu_1edc07d5_49394cuda3std3__45__cpo5beginE)
_ZN39_INTERNAL_8539496b_4_k_cu_1edc07d5_49394cuda3std3__45__cpo5beginE:
	.zero		1
	.type		_ZN39_INTERNAL_8539496b_4_k_cu_1edc07d5_49394cuda3std3__441_GLOBAL__N__8539496b_4_k_cu_1edc07d5_49396ignoreE,@object
	.size		_ZN39_INTERNAL_8539496b_4_k_cu_1edc07d5_49394cuda3std3__441_GLOBAL__N__8539496b_4_k_cu_1edc07d5_49396ignoreE,(_ZN39_INTERNAL_8539496b_4_k_cu_1edc07d5_49394cute7productE - _ZN39_INTERNAL_8539496b_4_k_cu_1edc07d5_49394cuda3std3__441_GLOBAL__N__8539496b_4_k_cu_1edc07d5_49396ignoreE)
_ZN39_INTERNAL_8539496b_4_k_cu_1edc07d5_49394cuda3std3__441_GLOBAL__N__8539496b_4_k_cu_1edc07d5_49396ignoreE:
	.zero		1
	.type		_ZN39_INTERNAL_8539496b_4_k_cu_1edc07d5_49394cute7productE,@object
	.size		_ZN39_INTERNAL_8539496b_4_k_cu_1edc07d5_49394cute7productE,(_ZN39_INTERNAL_8539496b_4_k_cu_1edc07d5_49394cuda3std3__45__cpo3endE - _ZN39_INTERNAL_8539496b_4_k_cu_1edc07d5_49394cute7productE)
_ZN39_INTERNAL_8539496b_4_k_cu_1edc07d5_49394cute7productE:
	.zero		1
	.type		_ZN39_INTERNAL_8539496b_4_k_cu_1edc07d5_49394cuda3std3__45__cpo3endE,@object
	.size		_ZN39_INTERNAL_8539496b_4_k_cu_1edc07d5_49394cuda3std3__45__cpo3endE,(_ZN39_INTERNAL_8539496b_4_k_cu_1edc07d5_49394cuda3std3__419piecewise_constructE - _ZN39_INTERNAL_8539496b_4_k_cu_1edc07d5_49394cuda3std3__45__cpo3endE)
_ZN39_INTERNAL_8539496b_4_k_cu_1edc07d5_49394cuda3std3__45__cpo3endE:
	.zero		1
	.type		_ZN39_INTERNAL_8539496b_4_k_cu_1edc07d5_49394cuda3std3__419piecewise_constructE,@object
	.size		_ZN39_INTERNAL_8539496b_4_k_cu_1edc07d5_49394cuda3std3__419piecewise_constructE,(_ZN39_INTERNAL_8539496b_4_k_cu_1edc07d5_49394cuda3std3__45__cpo4cendE - _ZN39_INTERNAL_8539496b_4_k_cu_1edc07d5_49394cuda3std3__419piecewise_constructE)
_ZN39_INTERNAL_8539496b_4_k_cu_1edc07d5_49394cuda3std3__419piecewise_constructE:
	.zero		1
	.type		_ZN39_INTERNAL_8539496b_4_k_cu_1edc07d5_49394cuda3std3__45__cpo4cendE,@object
	.size		_ZN39_INTERNAL_8539496b_4_k_cu_1edc07d5_49394cuda3std3__45__cpo4cendE,(_ZN39_INTERNAL_8539496b_4_k_cu_1edc07d5_49394cuda3std6ranges3__45__cpo4swapE - _ZN39_INTERNAL_8539496b_4_k_cu_1edc07d5_49394cuda3std3__45__cpo4cendE)
_ZN39_INTERNAL_8539496b_4_k_cu_1edc07d5_49394cuda3std3__45__cpo4cendE:
	.zero		1
	.type		_ZN39_INTERNAL_8539496b_4_k_cu_1edc07d5_49394cuda3std6ranges3__45__cpo4swapE,@object
	.size		_ZN39_INTERNAL_8539496b_4_k_cu_1edc07d5_49394cuda3std6ranges3__45__cpo4swapE,(.L_8 - _ZN39_INTERNAL_8539496b_4_k_cu_1edc07d5_49394cuda3std6ranges3__45__cpo4swapE)
_ZN39_INTERNAL_8539496b_4_k_cu_1edc07d5_49394cuda3std6ranges3__45__cpo4swapE:
	.zero		1
.L_8:


//--------------------- .nv.constant0._ZN7cutlass13device_kernelINS_4gemm6kernel13GemmUniversalIN4cute5tupleIJiiiiEEENS1_10collective13CollectiveMmaINS1_34MainloopSm90TmaGmmaWarpSpecializedILi5ENS5_IJNS4_1CILi1EEENSA_ILi2EEESB_EEENS1_35KernelTmaWarpSpecializedCooperativeEEENS5_IJNSA_ILi128EEENSA_ILi256EEENSA_ILi32EEEEEEaNS5_IJlSB_lEEEaSK_NS4_8TiledMMAINS4_8MMA_AtomIJNS4_4SM904GMMA27MMA_64x256x32_S32S8S8_SS_TNEEEENS4_6LayoutINS5_IJSC_SB_SB_EEENS5_IJSB_NSA_ILi0EEEST_EEEEENS5_IJNS4_10UnderscoreESW_SW_EEEEENS4_23SM90_TMA_LOAD_MULTICASTENS4_14ComposedLayoutINS4_7SwizzleILi1ELi4ELi3EEENS4_18smem_ptr_flag_bitsILi8EEENSR_INS5_IJNSA_ILi8EEESI_EEENS5_IJSI_SB_EEEEEEEvNS4_8identityENS4_13SM90_TMA_LOADES19_vS1A_EENS_8epilogue10collective6detail29Sm90TmaWarpSpecializedAdapterINS1E_15DefaultEpilogueIaSK_SK_NS1D_6thread17LinearCombinationIaLi1EiiLNS1I_9ScaleType4KindE0ELNS_15FloatRoundStyleE2EaEENS1_15EpilogueDefaultEEEEEvvEEEEvNT_6ParamsE --------------------------
	.section	.nv.constant0._ZN7cutlass13device_kernelINS_4gemm6kernel13GemmUniversalIN4cute5tupleIJiiiiEEENS1_10collective13CollectiveMmaINS1_34MainloopSm90TmaGmmaWarpSpecializedILi5ENS5_IJNS4_1CILi1EEENSA_ILi2EEESB_EEENS1_35KernelTmaWarpSpecializedCooperativeEEENS5_IJNSA_ILi128EEENSA_ILi256EEENSA_ILi32EEEEEEaNS5_IJlSB_lEEEaSK_NS4_8TiledMMAINS4_8MMA_AtomIJNS4_4SM904GMMA27MMA_64x256x32_S32S8S8_SS_TNEEEENS4_6LayoutINS5_IJSC_SB_SB_EEENS5_IJSB_NSA_ILi0EEEST_EEEEENS5_IJNS4_10UnderscoreESW_SW_EEEEENS4_23SM90_TMA_LOAD_MULTICASTENS4_14ComposedLayoutINS4_7SwizzleILi1ELi4ELi3EEENS4_18smem_ptr_flag_bitsILi8EEENSR_INS5_IJNSA_ILi8EEESI_EEENS5_IJSI_SB_EEEEEEEvNS4_8identityENS4_13SM90_TMA_LOADES19_vS1A_EENS_8epilogue10collective6detail29Sm90TmaWarpSpecializedAdapterINS1E_15DefaultEpilogueIaSK_SK_NS1D_6thread17LinearCombinationIaLi1EiiLNS1I_9ScaleType4KindE0ELNS_15FloatRoundStyleE2EaEENS1_15EpilogueDefaultEEEEEvvEEEEvNT_6ParamsE,"a",@progbits
	.sectionflags	@""
	.align	4
.nv.constant0._ZN7cutlass13device_kernelINS_4gemm6kernel13GemmUniversalIN4cute5tupleIJiiiiEEENS1_10collective13CollectiveMmaINS1_34MainloopSm90TmaGmmaWarpSpecializedILi5ENS5_IJNS4_1CILi1EEENSA_ILi2EEESB_EEENS1_35KernelTmaWarpSpecializedCooperativeEEENS5_IJNSA_ILi128EEENSA_ILi256EEENSA_ILi32EEEEEEaNS5_IJlSB_lEEEaSK_NS4_8TiledMMAINS4_8MMA_AtomIJNS4_4SM904GMMA27MMA_64x256x32_S32S8S8_SS_TNEEEENS4_6LayoutINS5_IJSC_SB_SB_EEENS5_IJSB_NSA_ILi0EEEST_EEEEENS5_IJNS4_10UnderscoreESW_SW_EEEEENS4_23SM90_TMA_LOAD_MULTICASTENS4_14ComposedLayoutINS4_7SwizzleILi1ELi4ELi3EEENS4_18smem_ptr_flag_bitsILi8EEENSR_INS5_IJNSA_ILi8EEESI_EEENS5_IJSI_SB_EEEEEEEvNS4_8identityENS4_13SM90_TMA_LOADES19_vS1A_EENS_8epilogue10collective6detail29Sm90TmaWarpSpecializedAdapterINS1E_15DefaultEpilogueIaSK_SK_NS1D_6thread17LinearCombinationIaLi1EiiLNS1I_9ScaleType4KindE0ELNS_15FloatRoundStyleE2EaEENS1_15EpilogueDefaultEEEEEvvEEEEvNT_6ParamsE:
	.zero		1664


//--------------------- SYMBOLS --------------------------

	.type		.nv.reservedSmem.offset0,@object
	.size		.nv.reservedSmem.offset0,0x4
	.type		__assertfail,@function
